	.target	sm_100a

	.elftype	@"ET_EXEC"


//--------------------- .note.nv.tkinfo           --------------------------
	.section	.note.nv.tkinfo,"",@"SHT_NOTE"
	.sectionflags	@"SHF_NOTE_NV_TKINFO"
	.tkinfo
        /*0018*/ 	.word	0x00000002
        /*0030*/ 	.string	""
        /*0030*/ 	.string	"ptxas"
        /*0030*/ 	.string	"Cuda compilation tools, release 13.0, V13.0.88"
        /*0030*/ 	.string	"Build cuda_13.0.r13.0/compiler.36424714_0"
        /*0030*/ 	.string	"-arch sm_100a -m 64 "



//--------------------- .note.nv.cuinfo           --------------------------
	.section	.note.nv.cuinfo,"",@"SHT_NOTE"
	.sectionflags	@"SHF_NOTE_NV_CUINFO"
        /*0018*/ 	.short	0x0002
        /*001a*/ 	.short	0x0064
        /*001c*/ 	.short	0x0082
	.zero		2


//--------------------- .nv.info                  --------------------------
	.section	.nv.info,"",@"SHT_CUDA_INFO"
	.align	4


	//----- nvinfo : EIATTR_REGCOUNT
	.align		4
        /*0000*/ 	.byte	0x04, 0x2f
        /*0002*/ 	.short	(.L_19 - .L_18)
	.align		4
.L_18:
        /*0004*/ 	.word	index@(_ZN7cutlass13device_kernelINS_4gemm6kernel13GemmUniversalIN4cute5tupleIJiiiiEEENS1_10collective13CollectiveMmaINS1_41MainloopSm100TmaUmmaWarpSpecializedSparseILi6ELi2ELi2ENS5_IJNS4_1CILi1EEESB_SB_EEEEENS5_IJNSA_ILi128EEESE_SE_EEEaNS5_IJNS4_6LayoutINS5_IJiNS5_IJNSA_ILi2EEEiEEEiEEENS5_IJlNS5_IJSB_SH_EEElEEEEENSG_INS5_IJNS5_IJSE_iEEESN_iEEENS5_IJNS5_IJSE_NSA_ILi16384EEEEEENS5_IJSB_lEEElEEEEEEEEaNS5_IJlSB_lEEENS4_8TiledMMAINS4_8MMA_AtomIJNS4_22SM100_MMA_S8_SS_SPARSEIaaiLi128ELi128ELNS4_4UMMA5MajorE0ELS10_0ELNSZ_8SaturateE0EEEEEENSG_ISC_NS5_IJNSA_ILi0EEES14_S14_EEEEENS5_IJNS4_10UnderscoreES17_S17_EEEEENS4_13SM90_TMA_LOADENS4_14ComposedLayoutINS4_7SwizzleILi2ELi4ELi3EEENS4_25smem_sparse_ptr_flag_bitsILi2ELi8EEENSG_INS5_IJNS5_IJSB_NSA_ILi8EEEEEENS5_IJSH_NSA_ILi64EEEEEEEEENS5_IJNS5_IJS14_SE_EEESK_EEEEEEEvNS4_8identityES1A_NS1B_INS1C_ILi3ELi4ELi3EEENS4_18smem_ptr_flag_bitsILi8EEENSG_INS5_IJS1G_SE_EEENS5_IJSE_SB_EEEEEEEvS1P_EENS_8epilogue10collective18CollectiveEpilogueINS1Y_23Sm100TmaWarpSpecializedILi4ELi2ELi32ELb1ELb0EEEJSF_NS5_IJNSG_ISE_SB_EENSG_INSA_ILi32EEESB_EEEEEiNS5_IJSB_llEEEiS27_NS1Y_6fusion15FusionCallbacksIS22_NS28_17LinearCombinationIiiiiLNS_15FloatRoundStyleE2EEESF_S26_JEEENS4_5SM1004TMEM4LOAD26SM100_TMEM_LOAD_32dp32b32xES1A_NS1B_INS1C_ILi2ELi5ELi2EEENS1R_ILi32EEENSG_INS5_IJS24_NSA_ILi4EEEEEENS5_IJSB_S24_EEEEEEENS4_39AutoVectorizingCopyWithAssumedAlignmentILi128EEENS4_14SM90_TMA_STOREES2O_S2Q_S2Q_EEEvvEEEEvNT_6ParamsE)
        /*0008*/ 	.word	0x00000075


	//----- nvinfo : EIATTR_FRAME_SIZE
	.align		4
.L_19:
        /*000c*/ 	.byte	0x04, 0x11
        /*000e*/ 	.short	(.L_21 - .L_20)
	.align		4
.L_20:
        /*0010*/ 	.word	index@($__internal_2_$__cuda_sm10x_tcgen05_guardrail_trap_unallocated_columns_being_dealloced)
        /*0014*/ 	.word	0x00000000


	//----- nvinfo : EIATTR_FRAME_SIZE
	.align		4
.L_21:
        /*0018*/ 	.byte	0x04, 0x11
        /*001a*/ 	.short	(.L_23 - .L_22)
	.align		4
.L_22:
        /*001c*/ 	.word	index@($__internal_1_$__cuda_sm10x_tcgen05_guardrail_trap_phase_invalid_during_alloc)
        /*0020*/ 	.word	0x00000000


	//----- nvinfo : EIATTR_FRAME_SIZE
	.align		4
.L_23:
        /*0024*/ 	.byte	0x04, 0x11
        /*0026*/ 	.short	(.L_25 - .L_24)
	.align		4
.L_24:
        /*0028*/ 	.word	index@($__internal_0_$__cuda_sm10x_tcgen05_guardrail_trap_col_being_dealloced_not_returned_by_alloc)
        /*002c*/ 	.word	0x00000000


	//----- nvinfo : EIATTR_FRAME_SIZE
	.align		4
.L_25:
        /*0030*/ 	.byte	0x04, 0x11
        /*0032*/ 	.short	(.L_27 - .L_26)
	.align		4
.L_26:
        /*0034*/ 	.word	index@(_ZN7cutlass13device_kernelINS_4gemm6kernel13GemmUniversalIN4cute5tupleIJiiiiEEENS1_10collective13CollectiveMmaINS1_41MainloopSm100TmaUmmaWarpSpecializedSparseILi6ELi2ELi2ENS5_IJNS4_1CILi1EEESB_SB_EEEEENS5_IJNSA_ILi128EEESE_SE_EEEaNS5_IJNS4_6LayoutINS5_IJiNS5_IJNSA_ILi2EEEiEEEiEEENS5_IJlNS5_IJSB_SH_EEElEEEEENSG_INS5_IJNS5_IJSE_iEEESN_iEEENS5_IJNS5_IJSE_NSA_ILi16384EEEEEENS5_IJSB_lEEElEEEEEEEEaNS5_IJlSB_lEEENS4_8TiledMMAINS4_8MMA_AtomIJNS4_22SM100_MMA_S8_SS_SPARSEIaaiLi128ELi128ELNS4_4UMMA5MajorE0ELS10_0ELNSZ_8SaturateE0EEEEEENSG_ISC_NS5_IJNSA_ILi0EEES14_S14_EEEEENS5_IJNS4_10UnderscoreES17_S17_EEEEENS4_13SM90_TMA_LOADENS4_14ComposedLayoutINS4_7SwizzleILi2ELi4ELi3EEENS4_25smem_sparse_ptr_flag_bitsILi2ELi8EEENSG_INS5_IJNS5_IJSB_NSA_ILi8EEEEEENS5_IJSH_NSA_ILi64EEEEEEEEENS5_IJNS5_IJS14_SE_EEESK_EEEEEEEvNS4_8identityES1A_NS1B_INS1C_ILi3ELi4ELi3EEENS4_18smem_ptr_flag_bitsILi8EEENSG_INS5_IJS1G_SE_EEENS5_IJSE_SB_EEEEEEEvS1P_EENS_8epilogue10collective18CollectiveEpilogueINS1Y_23Sm100TmaWarpSpecializedILi4ELi2ELi32ELb1ELb0EEEJSF_NS5_IJNSG_ISE_SB_EENSG_INSA_ILi32EEESB_EEEEEiNS5_IJSB_llEEEiS27_NS1Y_6fusion15FusionCallbacksIS22_NS28_17LinearCombinationIiiiiLNS_15FloatRoundStyleE2EEESF_S26_JEEENS4_5SM1004TMEM4LOAD26SM100_TMEM_LOAD_32dp32b32xES1A_NS1B_INS1C_ILi2ELi5ELi2EEENS1R_ILi32EEENSG_INS5_IJS24_NSA_ILi4EEEEEENS5_IJSB_S24_EEEEEEENS4_39AutoVectorizingCopyWithAssumedAlignmentILi128EEENS4_14SM90_TMA_STOREES2O_S2Q_S2Q_EEEvvEEEEvNT_6ParamsE)
        /*0038*/ 	.word	0x00000000


	//----- nvinfo : EIATTR_MIN_STACK_SIZE
	.align		4
.L_27:
        /*003c*/ 	.byte	0x04, 0x12
        /*003e*/ 	.short	(.L_29 - .L_28)
	.align		4
.L_28:
        /*0040*/ 	.word	index@(_ZN7cutlass13device_kernelINS_4gemm6kernel13GemmUniversalIN4cute5tupleIJiiiiEEENS1_10collective13CollectiveMmaINS1_41MainloopSm100TmaUmmaWarpSpecializedSparseILi6ELi2ELi2ENS5_IJNS4_1CILi1EEESB_SB_EEEEENS5_IJNSA_ILi128EEESE_SE_EEEaNS5_IJNS4_6LayoutINS5_IJiNS5_IJNSA_ILi2EEEiEEEiEEENS5_IJlNS5_IJSB_SH_EEElEEEEENSG_INS5_IJNS5_IJSE_iEEESN_iEEENS5_IJNS5_IJSE_NSA_ILi16384EEEEEENS5_IJSB_lEEElEEEEEEEEaNS5_IJlSB_lEEENS4_8TiledMMAINS4_8MMA_AtomIJNS4_22SM100_MMA_S8_SS_SPARSEIaaiLi128ELi128ELNS4_4UMMA5MajorE0ELS10_0ELNSZ_8SaturateE0EEEEEENSG_ISC_NS5_IJNSA_ILi0EEES14_S14_EEEEENS5_IJNS4_10UnderscoreES17_S17_EEEEENS4_13SM90_TMA_LOADENS4_14ComposedLayoutINS4_7SwizzleILi2ELi4ELi3EEENS4_25smem_sparse_ptr_flag_bitsILi2ELi8EEENSG_INS5_IJNS5_IJSB_NSA_ILi8EEEEEENS5_IJSH_NSA_ILi64EEEEEEEEENS5_IJNS5_IJS14_SE_EEESK_EEEEEEEvNS4_8identityES1A_NS1B_INS1C_ILi3ELi4ELi3EEENS4_18smem_ptr_flag_bitsILi8EEENSG_INS5_IJS1G_SE_EEENS5_IJSE_SB_EEEEEEEvS1P_EENS_8epilogue10collective18CollectiveEpilogueINS1Y_23Sm100TmaWarpSpecializedILi4ELi2ELi32ELb1ELb0EEEJSF_NS5_IJNSG_ISE_SB_EENSG_INSA_ILi32EEESB_EEEEEiNS5_IJSB_llEEEiS27_NS1Y_6fusion15FusionCallbacksIS22_NS28_17LinearCombinationIiiiiLNS_15FloatRoundStyleE2EEESF_S26_JEEENS4_5SM1004TMEM4LOAD26SM100_TMEM_LOAD_32dp32b32xES1A_NS1B_INS1C_ILi2ELi5ELi2EEENS1R_ILi32EEENSG_INS5_IJS24_NSA_ILi4EEEEEENS5_IJSB_S24_EEEEEEENS4_39AutoVectorizingCopyWithAssumedAlignmentILi128EEENS4_14SM90_TMA_STOREES2O_S2Q_S2Q_EEEvvEEEEvNT_6ParamsE)
        /*0044*/ 	.word	0x00000000
.L_29:


//--------------------- .nv.compat                --------------------------
	.section	.nv.compat,"",@"SHT_CUDA_COMPAT_INFO"
	.align	4
        /*0000*/ 	.byte	0x02, 0x09, 0x01, 0x00, 0x02, 0x02, 0x03, 0x00, 0x02, 0x05, 0x06, 0x00, 0x03, 0x07, 0x01, 0x01
        /*0010*/ 	.byte	0x02, 0x03, 0x01, 0x00, 0x02, 0x06, 0x01, 0x00, 0x04, 0x0b, 0x08, 0x00, 0x01, 0x00, 0x00, 0x00
        /*0020*/ 	.byte	0x00, 0x00, 0x00, 0x00


//--------------------- .nv.info._ZN7cutlass13device_kernelINS_4gemm6kernel13GemmUniversalIN4cute5tupleIJiiiiEEENS1_10collective13CollectiveMmaINS1_41MainloopSm100TmaUmmaWarpSpecializedSparseILi6ELi2ELi2ENS5_IJNS4_1CILi1EEESB_SB_EEEEENS5_IJNSA_ILi128EEESE_SE_EEEaNS5_IJNS4_6LayoutINS5_IJiNS5_IJNSA_ILi2EEEiEEEiEEENS5_IJlNS5_IJSB_SH_EEElEEEEENSG_INS5_IJNS5_IJSE_iEEESN_iEEENS5_IJNS5_IJSE_NSA_ILi16384EEEEEENS5_IJSB_lEEElEEEEEEEEaNS5_IJlSB_lEEENS4_8TiledMMAINS4_8MMA_AtomIJNS4_22SM100_MMA_S8_SS_SPARSEIaaiLi128ELi128ELNS4_4UMMA5MajorE0ELS10_0ELNSZ_8SaturateE0EEEEEENSG_ISC_NS5_IJNSA_ILi0EEES14_S14_EEEEENS5_IJNS4_10UnderscoreES17_S17_EEEEENS4_13SM90_TMA_LOADENS4_14ComposedLayoutINS4_7SwizzleILi2ELi4ELi3EEENS4_25smem_sparse_ptr_flag_bitsILi2ELi8EEENSG_INS5_IJNS5_IJSB_NSA_ILi8EEEEEENS5_IJSH_NSA_ILi64EEEEEEEEENS5_IJNS5_IJS14_SE_EEESK_EEEEEEEvNS4_8identityES1A_NS1B_INS1C_ILi3ELi4ELi3EEENS4_18smem_ptr_flag_bitsILi8EEENSG_INS5_IJS1G_SE_EEENS5_IJSE_SB_EEEEEEEvS1P_EENS_8epilogue10collective18CollectiveEpilogueINS1Y_23Sm100TmaWarpSpecializedILi4ELi2ELi32ELb1ELb0EEEJSF_NS5_IJNSG_ISE_SB_EENSG_INSA_ILi32EEESB_EEEEEiNS5_IJSB_llEEEiS27_NS1Y_6fusion15FusionCallbacksIS22_NS28_17LinearCombinationIiiiiLNS_15FloatRoundStyleE2EEESF_S26_JEEENS4_5SM1004TMEM4LOAD26SM100_TMEM_LOAD_32dp32b32xES1A_NS1B_INS1C_ILi2ELi5ELi2EEENS1R_ILi32EEENSG_INS5_IJS24_NSA_ILi4EEEEEENS5_IJSB_S24_EEEEEEENS4_39AutoVectorizingCopyWithAssumedAlignmentILi128EEENS4_14SM90_TMA_STOREES2O_S2Q_S2Q_EEEvvEEEEvNT_6ParamsE --------------------------
	.section	.nv.info._ZN7cutlass13device_kernelINS_4gemm6kernel13GemmUniversalIN4cute5tupleIJiiiiEEENS1_10collective13CollectiveMmaINS1_41MainloopSm100TmaUmmaWarpSpecializedSparseILi6ELi2ELi2ENS5_IJNS4_1CILi1EEESB_SB_EEEEENS5_IJNSA_ILi128EEESE_SE_EEEaNS5_IJNS4_6LayoutINS5_IJiNS5_IJNSA_ILi2EEEiEEEiEEENS5_IJlNS5_IJSB_SH_EEElEEEEENSG_INS5_IJNS5_IJSE_iEEESN_iEEENS5_IJNS5_IJSE_NSA_ILi16384EEEEEENS5_IJSB_lEEElEEEEEEEEaNS5_IJlSB_lEEENS4_8TiledMMAINS4_8MMA_AtomIJNS4_22SM100_MMA_S8_SS_SPARSEIaaiLi128ELi128ELNS4_4UMMA5MajorE0ELS10_0ELNSZ_8SaturateE0EEEEEENSG_ISC_NS5_IJNSA_ILi0EEES14_S14_EEEEENS5_IJNS4_10UnderscoreES17_S17_EEEEENS4_13SM90_TMA_LOADENS4_14ComposedLayoutINS4_7SwizzleILi2ELi4ELi3EEENS4_25smem_sparse_ptr_flag_bitsILi2ELi8EEENSG_INS5_IJNS5_IJSB_NSA_ILi8EEEEEENS5_IJSH_NSA_ILi64EEEEEEEEENS5_IJNS5_IJS14_SE_EEESK_EEEEEEEvNS4_8identityES1A_NS1B_INS1C_ILi3ELi4ELi3EEENS4_18smem_ptr_flag_bitsILi8EEENSG_INS5_IJS1G_SE_EEENS5_IJSE_SB_EEEEEEEvS1P_EENS_8epilogue10collective18CollectiveEpilogueINS1Y_23Sm100TmaWarpSpecializedILi4ELi2ELi32ELb1ELb0EEEJSF_NS5_IJNSG_ISE_SB_EENSG_INSA_ILi32EEESB_EEEEEiNS5_IJSB_llEEEiS27_NS1Y_6fusion15FusionCallbacksIS22_NS28_17LinearCombinationIiiiiLNS_15FloatRoundStyleE2EEESF_S26_JEEENS4_5SM1004TMEM4LOAD26SM100_TMEM_LOAD_32dp32b32xES1A_NS1B_INS1C_ILi2ELi5ELi2EEENS1R_ILi32EEENSG_INS5_IJS24_NSA_ILi4EEEEEENS5_IJSB_S24_EEEEEEENS4_39AutoVectorizingCopyWithAssumedAlignmentILi128EEENS4_14SM90_TMA_STOREES2O_S2Q_S2Q_EEEvvEEEEvNT_6ParamsE,"",@"SHT_CUDA_INFO"
	.sectionflags	@""
	.align	4


	//----- nvinfo : EIATTR_CUDA_API_VERSION
	.align		4
        /*0000*/ 	.byte	0x04, 0x37
        /*0002*/ 	.short	(.L_31 - .L_30)
.L_30:
        /*0004*/ 	.word	0x00000082


	//----- nvinfo : EIATTR_KPARAM_INFO
	.align		4
.L_31:
        /*0008*/ 	.byte	0x04, 0x17
        /*000a*/ 	.short	(.L_33 - .L_32)
.L_32:
        /*000c*/ 	.word	0x00000000
        /*0010*/ 	.short	0x0000
        /*0012*/ 	.short	0x0000
        /*0014*/ 	.byte	0x00, 0xf0, 0x01, 0x28


	//----- nvinfo : EIATTR_AT_ENTRY_FRAGMENTS
	.align		4
.L_33:
        /*0018*/ 	.byte	0x04, 0x4f
        /*001a*/ 	.short	(.L_35 - .L_34)


	//   ....[0]....
.L_34:
        /*001c*/ 	.word	0x00000006


	//----- nvinfo : EIATTR_RESERVED_SMEM_USED
	.align		4
.L_35:
        /*0020*/ 	.byte	0x01, 0x41
	.zero		2


	//----- nvinfo : EIATTR_SPARSE_MMA_MASK
	.align		4
        /*0024*/ 	.byte	0x03, 0x50
        /*0026*/ 	.short	0x0040


	//----- nvinfo : EIATTR_TCGEN05_1CTA_USED
	.align		4
        /*0028*/ 	.byte	0x01, 0x51
	.zero		2


	//----- nvinfo : EIATTR_MAXREG_COUNT
	.align		4
        /*002c*/ 	.byte	0x03, 0x1b
        /*002e*/ 	.short	0x00ff


	//----- nvinfo : EIATTR_NUM_BARRIERS
	.align		4
        /*0030*/ 	.byte	0x02, 0x4c
        /*0032*/ 	.byte	0x07
	.zero		1


	//----- nvinfo : EIATTR_EXTERNS
	.align		4
        /*0034*/ 	.byte	0x04, 0x0f
        /*0036*/ 	.short	(.L_37 - .L_36)


	//   ....[0]....
	.align		4
.L_36:
        /*0038*/ 	.word	index@(__assertfail)


	//----- nvinfo : EIATTR_MERCURY_ISA_VERSION
	.align		4
.L_37:
        /*003c*/ 	.byte	0x03, 0x5f
        /*003e*/ 	.short	0x0101


	//----- nvinfo : EIATTR_INT_WARP_WIDE_INSTR_OFFSETS
	.align		4
        /*0040*/ 	.byte	0x04, 0x31
        /*0042*/ 	.short	(.L_39 - .L_38)


	//   ....[0]....
.L_38:
        /*0044*/ 	.word	0x00001ae0


	//   ....[1]....
        /*0048*/ 	.word	0x00003490


	//   ....[2]....
        /*004c*/ 	.word	0x000034b0


	//   ....[3]....
        /*0050*/ 	.word	0x000034e0


	//   ....[4]....
        /*0054*/ 	.word	0x00003de0


	//   ....[5]....
        /*0058*/ 	.word	0x00003e00


	//   ....[6]....
        /*005c*/ 	.word	0x00003ea0


	//   ....[7]....
        /*0060*/ 	.word	0x00003f40


	//   ....[8]....
        /*0064*/ 	.word	0x00004000


	//   ....[9]....
        /*0068*/ 	.word	0x00004080


	//   ....[10]....
        /*006c*/ 	.word	0x000040a0


	//   ....[11]....
        /*0070*/ 	.word	0x00004170


	//   ....[12]....
        /*0074*/ 	.word	0x00004200


	//   ....[13]....
        /*0078*/ 	.word	0x000042c0


	//   ....[14]....
        /*007c*/ 	.word	0x00004350


	//   ....[15]....
        /*0080*/ 	.word	0x00004370


	//   ....[16]....
        /*0084*/ 	.word	0x000044a0


	//   ....[17]....
        /*0088*/ 	.word	0x00004500


	//   ....[18]....
        /*008c*/ 	.word	0x000045b0


	//   ....[19]....
        /*0090*/ 	.word	0x00004700


	//   ....[20]....
        /*0094*/ 	.word	0x00004760


	//   ....[21]....
        /*0098*/ 	.word	0x00004780


	//   ....[22]....
        /*009c*/ 	.word	0x000047a0


	//   ....[23]....
        /*00a0*/ 	.word	0x00004990


	//----- nvinfo : EIATTR_COOP_GROUP_MASK_REGIDS
	.align		4
.L_39:
        /*00a4*/ 	.byte	0x04, 0x29
        /*00a6*/ 	.short	(.L_41 - .L_40)


	//   ....[0]....
.L_40:
        /*00a8*/ 	.word	0xffffffff


	//   ....[1]....
        /*00ac*/ 	.word	0xffffffff


	//   ....[2]....
        /*00b0*/ 	.word	0xffffffff


	//   ....[3]....
        /*00b4*/ 	.word	0xffffffff


	//   ....[4]....
        /*00b8*/ 	.word	0xffffffff


	//   ....[5]....
        /*00bc*/ 	.word	0xffffffff


	//   ....[6]....
        /*00c0*/ 	.word	0xffffffff


	//   ....[7]....
        /*00c4*/ 	.word	0xffffffff


	//   ....[8]....
        /*00c8*/ 	.word	0xffffffff


	//   ....[9]....
        /*00cc*/ 	.word	0xffffffff


	//   ....[10]....
        /*00d0*/ 	.word	0xffffffff


	//   ....[11]....
        /*00d4*/ 	.word	0xffffffff


	//   ....[12]....
        /*00d8*/ 	.word	0xffffffff


	//----- nvinfo : EIATTR_COOP_GROUP_INSTR_OFFSETS
	.align		4
.L_41:
        /*00dc*/ 	.byte	0x04, 0x28
        /*00de*/ 	.short	(.L_43 - .L_42)


	//   ....[0]....
.L_42:
        /*00e0*/ 	.word	0x00000090


	//   ....[1]....
        /*00e4*/ 	.word	0x00000500


	//   ....[2]....
        /*00e8*/ 	.word	0x000006a0


	//   ....[3]....
        /*00ec*/ 	.word	0x00000840


	//   ....[4]....
        /*00f0*/ 	.word	0x00000940


	//   ....[5]....
        /*00f4*/ 	.word	0x00000ab0


	//   ....[6]....
        /*00f8*/ 	.word	0x00000c10


	//   ....[7]....
        /*00fc*/ 	.word	0x000019d0


	//   ....[8]....
        /*0100*/ 	.word	0x000028d0


	//   ....[9]....
        /*0104*/ 	.word	0x00002ae0


	//   ....[10]....
        /*0108*/ 	.word	0x00002b10


	//   ....[11]....
        /*010c*/ 	.word	0x00003370


	//   ....[12]....
        /*0110*/ 	.word	0x000035a0


	//----- nvinfo : EIATTR_VRC_CTA_INIT_COUNT
	.align		4
.L_43:
        /*0114*/ 	.byte	0x02, 0x4a
        /*0116*/ 	.byte	0x80
	.zero		1


	//----- nvinfo : EIATTR_SYSCALL_OFFSETS
	.align		4
        /*0118*/ 	.byte	0x04, 0x46
        /*011a*/ 	.short	(.L_45 - .L_44)


	//   ....[0]....
.L_44:
        /*011c*/ 	.word	0x00005420


	//   ....[1]....
        /*0120*/ 	.word	0x00005510


	//   ....[2]....
        /*0124*/ 	.word	0x00005f60


	//   ....[3]....
        /*0128*/ 	.word	0x00006d50


	//   ....[4]....
        /*012c*/ 	.word	0x00007b20


	//   ....[5]....
        /*0130*/ 	.word	0x000088e0


	//----- nvinfo : EIATTR_MBARRIER_INSTR_OFFSETS
	.align		4
.L_45:
        /*0134*/ 	.byte	0x04, 0x39
        /*0136*/ 	.short	(.L_47 - .L_46)


	//   ....[0]....
.L_46:
        /*0138*/ 	.word	0x000005d0
        /*013c*/ 	.word	0x000000ff
        /*0140*/ 	.word	0x00000000
        /*0144*/ 	.short	0x0100
        /*0146*/ 	.byte	0x05
	.zero		1


	//   ....[1]....
        /*0148*/ 	.word	0x000005e0
        /*014c*/ 	.word	0x000000ff
        /*0150*/ 	.word	0x00000030
        /*0154*/ 	.short	0x0100
        /*0156*/ 	.byte	0x05
	.zero		1


	//   ....[2]....
        /*0158*/ 	.word	0x000005f0
        /*015c*/ 	.word	0x000000ff
        /*0160*/ 	.word	0x00000008
        /*0164*/ 	.short	0x0100
        /*0166*/ 	.byte	0x05
	.zero		1


	//   ....[3]....
        /*0168*/ 	.word	0x00000600
        /*016c*/ 	.word	0x000000ff
        /*0170*/ 	.word	0x00000038
        /*0174*/ 	.short	0x0100
        /*0176*/ 	.byte	0x05
	.zero		1


	//   ....[4]....
        /*0178*/ 	.word	0x00000610
        /*017c*/ 	.word	0x000000ff
        /*0180*/ 	.word	0x00000010
        /*0184*/ 	.short	0x0100
        /*0186*/ 	.byte	0x05
	.zero		1


	//   ....[5]....
        /*0188*/ 	.word	0x00000620
        /*018c*/ 	.word	0x000000ff
        /*0190*/ 	.word	0x00000040
        /*0194*/ 	.short	0x0100
        /*0196*/ 	.byte	0x05
	.zero		1


	//   ....[6]....
        /*0198*/ 	.word	0x00000630
        /*019c*/ 	.word	0x000000ff
        /*01a0*/ 	.word	0x00000018
        /*01a4*/ 	.short	0x0100
        /*01a6*/ 	.byte	0x05
	.zero		1


	//   ....[7]....
        /*01a8*/ 	.word	0x00000640
        /*01ac*/ 	.word	0x000000ff
        /*01b0*/ 	.word	0x00000048
        /*01b4*/ 	.short	0x0100
        /*01b6*/ 	.byte	0x05
	.zero		1


	//   ....[8]....
        /*01b8*/ 	.word	0x00000650
        /*01bc*/ 	.word	0x000000ff
        /*01c0*/ 	.word	0x00000020
        /*01c4*/ 	.short	0x0100
        /*01c6*/ 	.byte	0x05
	.zero		1


	//   ....[9]....
        /*01c8*/ 	.word	0x00000660
        /*01cc*/ 	.word	0x000000ff
        /*01d0*/ 	.word	0x00000050
        /*01d4*/ 	.short	0x0100
        /*01d6*/ 	.byte	0x05
	.zero		1


	//   ....[10]....
        /*01d8*/ 	.word	0x00000670
        /*01dc*/ 	.word	0x000000ff
        /*01e0*/ 	.word	0x00000028
        /*01e4*/ 	.short	0x0100
        /*01e6*/ 	.byte	0x05
	.zero		1


	//   ....[11]....
        /*01e8*/ 	.word	0x00000680
        /*01ec*/ 	.word	0x000000ff
        /*01f0*/ 	.word	0x00000058
        /*01f4*/ 	.short	0x0100
        /*01f6*/ 	.byte	0x05
	.zero		1


	//   ....[12]....
        /*01f8*/ 	.word	0x000007b0
        /*01fc*/ 	.word	0x000000ff
        /*0200*/ 	.word	0x00000060
        /*0204*/ 	.short	0x0100
        /*0206*/ 	.byte	0x06
	.zero		1


	//   ....[13]....
        /*0208*/ 	.word	0x000007c0
        /*020c*/ 	.word	0x000000ff
        /*0210*/ 	.word	0x00000080
        /*0214*/ 	.short	0x0100
        /*0216*/ 	.byte	0x06
	.zero		1


	//   ....[14]....
        /*0218*/ 	.word	0x000007d0
        /*021c*/ 	.word	0x000000ff
        /*0220*/ 	.word	0x00000068
        /*0224*/ 	.short	0x0100
        /*0226*/ 	.byte	0x06
	.zero		1


	//   ....[15]....
        /*0228*/ 	.word	0x000007e0
        /*022c*/ 	.word	0x000000ff
        /*0230*/ 	.word	0x00000088
        /*0234*/ 	.short	0x0100
        /*0236*/ 	.byte	0x06
	.zero		1


	//   ....[16]....
        /*0238*/ 	.word	0x000007f0
        /*023c*/ 	.word	0x000000ff
        /*0240*/ 	.word	0x00000070
        /*0244*/ 	.short	0x0100
        /*0246*/ 	.byte	0x06
	.zero		1


	//   ....[17]....
        /*0248*/ 	.word	0x00000800
        /*024c*/ 	.word	0x000000ff
        /*0250*/ 	.word	0x00000090
        /*0254*/ 	.short	0x0100
        /*0256*/ 	.byte	0x06
	.zero		1


	//   ....[18]....
        /*0258*/ 	.word	0x00000810
        /*025c*/ 	.word	0x000000ff
        /*0260*/ 	.word	0x00000078
        /*0264*/ 	.short	0x0100
        /*0266*/ 	.byte	0x06
	.zero		1


	//   ....[19]....
        /*0268*/ 	.word	0x00000820
        /*026c*/ 	.word	0x000000ff
        /*0270*/ 	.word	0x00000098
        /*0274*/ 	.short	0x0100
        /*0276*/ 	.byte	0x06
	.zero		1


	//   ....[20]....
        /*0278*/ 	.word	0x00000910
        /*027c*/ 	.word	0x000000ff
        /*0280*/ 	.word	0x000000a0
        /*0284*/ 	.short	0x0100
        /*0286*/ 	.byte	0x05
	.zero		1


	//   ....[21]....
        /*0288*/ 	.word	0x00000920
        /*028c*/ 	.word	0x000000ff
        /*0290*/ 	.word	0x000000a8
        /*0294*/ 	.short	0x0100
        /*0296*/ 	.byte	0x05
	.zero		1


	//   ....[22]....
        /*0298*/ 	.word	0x00000a60
        /*029c*/ 	.word	0x000000ff
        /*02a0*/ 	.word	0x000000b0
        /*02a4*/ 	.short	0x0100
        /*02a6*/ 	.byte	0x05
	.zero		1


	//   ....[23]....
        /*02a8*/ 	.word	0x00000a70
        /*02ac*/ 	.word	0x000000ff
        /*02b0*/ 	.word	0x000000c0
        /*02b4*/ 	.short	0x0100
        /*02b6*/ 	.byte	0x05
	.zero		1


	//   ....[24]....
        /*02b8*/ 	.word	0x00000a80
        /*02bc*/ 	.word	0x000000ff
        /*02c0*/ 	.word	0x000000b8
        /*02c4*/ 	.short	0x0100
        /*02c6*/ 	.byte	0x05
	.zero		1


	//   ....[25]....
        /*02c8*/ 	.word	0x00000a90
        /*02cc*/ 	.word	0x000000ff
        /*02d0*/ 	.word	0x000000c8
        /*02d4*/ 	.short	0x0100
        /*02d6*/ 	.byte	0x05
	.zero		1


	//   ....[26]....
        /*02d8*/ 	.word	0x00000bc0
        /*02dc*/ 	.word	0x000000ff
        /*02e0*/ 	.word	0x000000d0
        /*02e4*/ 	.short	0x0100
        /*02e6*/ 	.byte	0x06
	.zero		1


	//   ....[27]....
        /*02e8*/ 	.word	0x00000bd0
        /*02ec*/ 	.word	0x000000ff
        /*02f0*/ 	.word	0x000000e0
        /*02f4*/ 	.short	0x0100
        /*02f6*/ 	.byte	0x06
	.zero		1


	//   ....[28]....
        /*02f8*/ 	.word	0x00000be0
        /*02fc*/ 	.word	0x000000ff
        /*0300*/ 	.word	0x000000d8
        /*0304*/ 	.short	0x0100
        /*0306*/ 	.byte	0x06
	.zero		1


	//   ....[29]....
        /*0308*/ 	.word	0x00000bf0
        /*030c*/ 	.word	0x000000ff
        /*0310*/ 	.word	0x000000e8
        /*0314*/ 	.short	0x0100
        /*0316*/ 	.byte	0x06
	.zero		1


	//   ....[30]....
        /*0318*/ 	.word	0x00000cf0
        /*031c*/ 	.word	0x000000ff
        /*0320*/ 	.word	0x000000f0
        /*0324*/ 	.short	0x0100
        /*0326*/ 	.byte	0x05
	.zero		1


	//   ....[31]....
        /*0328*/ 	.word	0x00000d00
        /*032c*/ 	.word	0x000000ff
        /*0330*/ 	.word	0x00000100
        /*0334*/ 	.short	0x0100
        /*0336*/ 	.byte	0x05
	.zero		1


	//   ....[32]....
        /*0338*/ 	.word	0x00000d10
        /*033c*/ 	.word	0x000000ff
        /*0340*/ 	.word	0x000000f8
        /*0344*/ 	.short	0x0100
        /*0346*/ 	.byte	0x05
	.zero		1


	//   ....[33]....
        /*0348*/ 	.word	0x00000d20
        /*034c*/ 	.word	0x000000ff
        /*0350*/ 	.word	0x00000108
        /*0354*/ 	.short	0x0100
        /*0356*/ 	.byte	0x05
	.zero		1


	//   ....[34]....
        /*0358*/ 	.word	0x000015c0
        /*035c*/ 	.word	0x00000004
        /*0360*/ 	.word	0x00000100
        /*0364*/ 	.short	0x010a
        /*0366*/ 	.byte	0xff
	.zero		1


	//   ....[35]....
        /*0368*/ 	.word	0x000015e0
        /*036c*/ 	.word	0x00000004
        /*0370*/ 	.word	0x000000f0
        /*0374*/ 	.short	0x0101
        /*0376*/ 	.byte	0xff
	.zero		1


	//   ....[36]....
        /*0378*/ 	.word	0x00001660
        /*037c*/ 	.word	0x000000ff
        /*0380*/ 	.word	0x00000030
        /*0384*/ 	.short	0x010a
        /*0386*/ 	.byte	0x08
	.zero		1


	//   ....[37]....
        /*0388*/ 	.word	0x000017a0
        /*038c*/ 	.word	0x000000ff
        /*0390*/ 	.word	0x00000030
        /*0394*/ 	.short	0x010a
        /*0396*/ 	.byte	0x21
	.zero		1


	//   ....[38]....
        /*0398*/ 	.word	0x000018b0
        /*039c*/ 	.word	0x000000ff
        /*03a0*/ 	.word	0x00000030
        /*03a4*/ 	.short	0x010a
        /*03a6*/ 	.byte	0x08
	.zero		1


	//   ....[39]....
        /*03a8*/ 	.word	0x000019b0
        /*03ac*/ 	.word	0x000000ff
        /*03b0*/ 	.word	0x000000a8
        /*03b4*/ 	.short	0x0101
        /*03b6*/ 	.byte	0x05
	.zero		1


	//   ....[40]....
        /*03b8*/ 	.word	0x000019e0
        /*03bc*/ 	.word	0x00000008
        /*03c0*/ 	.word	0x000000b0
        /*03c4*/ 	.short	0x010a
        /*03c6*/ 	.byte	0xff
	.zero		1


	//   ....[41]....
        /*03c8*/ 	.word	0x00001ab0
        /*03cc*/ 	.word	0x00000008
        /*03d0*/ 	.word	0x00000000
        /*03d4*/ 	.short	0x0101
        /*03d6*/ 	.byte	0xff
	.zero		1


	//   ....[42]....
        /*03d8*/ 	.word	0x00002020
        /*03dc*/ 	.word	0x000000ff
        /*03e0*/ 	.word	0x00000000
        /*03e4*/ 	.short	0x010a
        /*03e6*/ 	.byte	0x04
	.zero		1


	//   ....[43]....
        /*03e8*/ 	.word	0x000020b0
        /*03ec*/ 	.word	0x000000ff
        /*03f0*/ 	.word	0x00000000
        /*03f4*/ 	.short	0x010a
        /*03f6*/ 	.byte	0x04
	.zero		1


	//   ....[44]....
        /*03f8*/ 	.word	0x00002140
        /*03fc*/ 	.word	0x000000ff
        /*0400*/ 	.word	0x00000000
        /*0404*/ 	.short	0x010a
        /*0406*/ 	.byte	0x04
	.zero		1


	//   ....[45]....
        /*0408*/ 	.word	0x000021d0
        /*040c*/ 	.word	0x000000ff
        /*0410*/ 	.word	0x00000000
        /*0414*/ 	.short	0x010a
        /*0416*/ 	.byte	0x04
	.zero		1


	//   ....[46]....
        /*0418*/ 	.word	0x00002260
        /*041c*/ 	.word	0x000000ff
        /*0420*/ 	.word	0x00000000
        /*0424*/ 	.short	0x010a
        /*0426*/ 	.byte	0x04
	.zero		1


	//   ....[47]....
        /*0428*/ 	.word	0x00002300
        /*042c*/ 	.word	0x00000000
        /*0430*/ 	.word	0x00000000
        /*0434*/ 	.short	0x010a
        /*0436*/ 	.byte	0xff
	.zero		1


	//   ....[48]....
        /*0438*/ 	.word	0x00002420
        /*043c*/ 	.word	0x00000002
        /*0440*/ 	.word	0x000000f0
        /*0444*/ 	.short	0x010a
        /*0446*/ 	.byte	0xff
	.zero		1


	//   ....[49]....
        /*0448*/ 	.word	0x00002480
        /*044c*/ 	.word	0x00000004
        /*0450*/ 	.word	0x00000000
        /*0454*/ 	.short	0x0101
        /*0456*/ 	.byte	0xff
	.zero		1


	//   ....[50]....
        /*0458*/ 	.word	0x000024a0
        /*045c*/ 	.word	0x000000ff
        /*0460*/ 	.word	0x000000c0
        /*0464*/ 	.short	0x010a
        /*0466*/ 	.byte	0x05
	.zero		1


	//   ....[51]....
        /*0468*/ 	.word	0x000025c0
        /*046c*/ 	.word	0x00000002
        /*0470*/ 	.word	0x000000b0
        /*0474*/ 	.short	0x010a
        /*0476*/ 	.byte	0xff
	.zero		1


	//   ....[52]....
        /*0478*/ 	.word	0x000026d0
        /*047c*/ 	.word	0x00000002
        /*0480*/ 	.word	0x00000000
        /*0484*/ 	.short	0x0101
        /*0486*/ 	.byte	0xff
	.zero		1


	//   ....[53]....
        /*0488*/ 	.word	0x00002760
        /*048c*/ 	.word	0x000000ff
        /*0490*/ 	.word	0x000000c0
        /*0494*/ 	.short	0x0106
        /*0496*/ 	.byte	0x05
	.zero		1


	//   ....[54]....
        /*0498*/ 	.word	0x00002780
        /*049c*/ 	.word	0x000000ff
        /*04a0*/ 	.word	0x000000c0
        /*04a4*/ 	.short	0x010a
        /*04a6*/ 	.byte	0x05
	.zero		1


	//   ....[55]....
        /*04a8*/ 	.word	0x00002810
        /*04ac*/ 	.word	0x000000ff
        /*04b0*/ 	.word	0x000000c0
        /*04b4*/ 	.short	0x0106
        /*04b6*/ 	.byte	0x04
	.zero		1


	//   ....[56]....
        /*04b8*/ 	.word	0x00002850
        /*04bc*/ 	.word	0x00000000
        /*04c0*/ 	.word	0x000000c0
        /*04c4*/ 	.short	0x010a
        /*04c6*/ 	.byte	0xff
	.zero		1


	//   ....[57]....
        /*04c8*/ 	.word	0x00002d40
        /*04cc*/ 	.word	0x00000000
        /*04d0*/ 	.word	0x000000b0
        /*04d4*/ 	.short	0x010a
        /*04d6*/ 	.byte	0xff
	.zero		1


	//   ....[58]....
        /*04d8*/ 	.word	0x00002e50
        /*04dc*/ 	.word	0x00000003
        /*04e0*/ 	.word	0x00000000
        /*04e4*/ 	.short	0x0101
        /*04e6*/ 	.byte	0xff
	.zero		1


	//   ....[59]....
        /*04e8*/ 	.word	0x00002e60
        /*04ec*/ 	.word	0x000000ff
        /*04f0*/ 	.word	0x00000000
        /*04f4*/ 	.short	0x010a
        /*04f6*/ 	.byte	0x05
	.zero		1


	//   ....[60]....
        /*04f8*/ 	.word	0x00002e80
        /*04fc*/ 	.word	0x000000ff
        /*0500*/ 	.word	0x000000e0
        /*0504*/ 	.short	0x010a
        /*0506*/ 	.byte	0x06
	.zero		1


	//   ....[61]....
        /*0508*/ 	.word	0x00002f50
        /*050c*/ 	.word	0x000000ff
        /*0510*/ 	.word	0x00000000
        /*0514*/ 	.short	0x010a
        /*0516*/ 	.byte	0x05
	.zero		1


	//   ....[62]....
        /*0518*/ 	.word	0x00003090
        /*051c*/ 	.word	0x000000ff
        /*0520*/ 	.word	0x00000000
        /*0524*/ 	.short	0x010a
        /*0526*/ 	.byte	0x18
	.zero		1


	//   ....[63]....
        /*0528*/ 	.word	0x000032c0
        /*052c*/ 	.word	0x000000ff
        /*0530*/ 	.word	0x00000000
        /*0534*/ 	.short	0x010a
        /*0536*/ 	.byte	0x06
	.zero		1


	//   ....[64]....
        /*0538*/ 	.word	0x00003350
        /*053c*/ 	.word	0x000000ff
        /*0540*/ 	.word	0x00000000
        /*0544*/ 	.short	0x010a
        /*0546*/ 	.byte	0x07
	.zero		1


	//   ....[65]....
        /*0548*/ 	.word	0x00003790
        /*054c*/ 	.word	0x00000000
        /*0550*/ 	.word	0x000000b0
        /*0554*/ 	.short	0x010a
        /*0556*/ 	.byte	0xff
	.zero		1


	//   ....[66]....
        /*0558*/ 	.word	0x00003850
        /*055c*/ 	.word	0x00000000
        /*0560*/ 	.word	0x00000000
        /*0564*/ 	.short	0x0101
        /*0566*/ 	.byte	0xff
	.zero		1


	//   ....[67]....
        /*0568*/ 	.word	0x00003b70
        /*056c*/ 	.word	0x000000ff
        /*0570*/ 	.word	0x000000a8
        /*0574*/ 	.short	0x010a
        /*0576*/ 	.byte	0x04
	.zero		1


	//   ....[68]....
        /*0578*/ 	.word	0x00003d60
        /*057c*/ 	.word	0x000000ff
        /*0580*/ 	.word	0x00000080
        /*0584*/ 	.short	0x010a
        /*0586*/ 	.byte	0x04
	.zero		1


	//   ....[69]....
        /*0588*/ 	.word	0x00004030
        /*058c*/ 	.word	0x000000ff
        /*0590*/ 	.word	0x00000060
        /*0594*/ 	.short	0x010b
        /*0596*/ 	.byte	0x04
	.zero		1


	//   ....[70]....
        /*0598*/ 	.word	0x00004040
        /*059c*/ 	.word	0x000000ff
        /*05a0*/ 	.word	0x00000000
        /*05a4*/ 	.short	0x0101
        /*05a6*/ 	.byte	0x07
	.zero		1


	//   ....[71]....
        /*05a8*/ 	.word	0x00004050
        /*05ac*/ 	.word	0x000000ff
        /*05b0*/ 	.word	0x00000088
        /*05b4*/ 	.short	0x010a
        /*05b6*/ 	.byte	0x04
	.zero		1


	//   ....[72]....
        /*05b8*/ 	.word	0x000042f0
        /*05bc*/ 	.word	0x000000ff
        /*05c0*/ 	.word	0x00000068
        /*05c4*/ 	.short	0x010b
        /*05c6*/ 	.byte	0x04
	.zero		1


	//   ....[73]....
        /*05c8*/ 	.word	0x00004300
        /*05cc*/ 	.word	0x000000ff
        /*05d0*/ 	.word	0x00000000
        /*05d4*/ 	.short	0x0101
        /*05d6*/ 	.byte	0x07
	.zero		1


	//   ....[74]....
        /*05d8*/ 	.word	0x00004310
        /*05dc*/ 	.word	0x000000ff
        /*05e0*/ 	.word	0x00000090
        /*05e4*/ 	.short	0x010a
        /*05e6*/ 	.byte	0x04
	.zero		1


	//   ....[75]....
        /*05e8*/ 	.word	0x00004660
        /*05ec*/ 	.word	0x000000ff
        /*05f0*/ 	.word	0x00000070
        /*05f4*/ 	.short	0x010b
        /*05f6*/ 	.byte	0x04
	.zero		1


	//   ....[76]....
        /*05f8*/ 	.word	0x000046c0
        /*05fc*/ 	.word	0x000000ff
        /*0600*/ 	.word	0x00000000
        /*0604*/ 	.short	0x0101
        /*0606*/ 	.byte	0x07
	.zero		1


	//   ....[77]....
        /*0608*/ 	.word	0x000046d0
        /*060c*/ 	.word	0x000000ff
        /*0610*/ 	.word	0x00000098
        /*0614*/ 	.short	0x010a
        /*0616*/ 	.byte	0x04
	.zero		1


	//   ....[78]....
        /*0618*/ 	.word	0x000049c0
        /*061c*/ 	.word	0x000000ff
        /*0620*/ 	.word	0x00000078
        /*0624*/ 	.short	0x010b
        /*0626*/ 	.byte	0x04
	.zero		1


	//   ....[79]....
        /*0628*/ 	.word	0x000049f0
        /*062c*/ 	.word	0x000000ff
        /*0630*/ 	.word	0x00000000
        /*0634*/ 	.short	0x0101
        /*0636*/ 	.byte	0x05
	.zero		1


	//   ....[80]....
        /*0638*/ 	.word	0x00004a40
        /*063c*/ 	.word	0x000000ff
        /*0640*/ 	.word	0x00000080
        /*0644*/ 	.short	0x010a
        /*0646*/ 	.byte	0x04
	.zero		1


	//   ....[81]....
        /*0648*/ 	.word	0x00004a60
        /*064c*/ 	.word	0x000000ff
        /*0650*/ 	.word	0x00000088
        /*0654*/ 	.short	0x010a
        /*0656*/ 	.byte	0x04
	.zero		1


	//   ....[82]....
        /*0658*/ 	.word	0x00004a80
        /*065c*/ 	.word	0x000000ff
        /*0660*/ 	.word	0x00000090
        /*0664*/ 	.short	0x010a
        /*0666*/ 	.byte	0x04
	.zero		1


	//   ....[83]....
        /*0668*/ 	.word	0x00004ac0
        /*066c*/ 	.word	0x00000000
        /*0670*/ 	.word	0x00000098
        /*0674*/ 	.short	0x010a
        /*0676*/ 	.byte	0xff
	.zero		1


	//   ....[84]....
        /*0678*/ 	.word	0x00004df0
        /*067c*/ 	.word	0x00000000
        /*0680*/ 	.word	0x000000b0
        /*0684*/ 	.short	0x010a
        /*0686*/ 	.byte	0xff
	.zero		1


	//   ....[85]....
        /*0688*/ 	.word	0x00004f00
        /*068c*/ 	.word	0x00000000
        /*0690*/ 	.word	0x00000000
        /*0694*/ 	.short	0x0101
        /*0696*/ 	.byte	0xff
	.zero		1


	//   ....[86]....
        /*0698*/ 	.word	0x000059a0
        /*069c*/ 	.word	0x000000ff
        /*06a0*/ 	.word	0x00000060
        /*06a4*/ 	.short	0x010a
        /*06a6*/ 	.byte	0x30
	.zero		1


	//   ....[87]....
        /*06a8*/ 	.word	0x00005a20
        /*06ac*/ 	.word	0x0000006e
        /*06b0*/ 	.word	0x000000d0
        /*06b4*/ 	.short	0x010a
        /*06b6*/ 	.byte	0xff
	.zero		1


	//   ....[88]....
        /*06b8*/ 	.word	0x00005b90
        /*06bc*/ 	.word	0x000000ff
        /*06c0*/ 	.word	0x00000060
        /*06c4*/ 	.short	0x010a
        /*06c6*/ 	.byte	0x30
	.zero		1


	//   ....[89]....
        /*06c8*/ 	.word	0x00005e40
        /*06cc*/ 	.word	0x0000006e
        /*06d0*/ 	.word	0x000000d0
        /*06d4*/ 	.short	0x010a
        /*06d6*/ 	.byte	0xff
	.zero		1


	//   ....[90]....
        /*06d8*/ 	.word	0x000068b0
        /*06dc*/ 	.word	0x00000000
        /*06e0*/ 	.word	0x00000000
        /*06e4*/ 	.short	0x0101
        /*06e6*/ 	.byte	0xff
	.zero		1


	//   ....[91]....
        /*06e8*/ 	.word	0x000068c0
        /*06ec*/ 	.word	0x00000003
        /*06f0*/ 	.word	0x00000060
        /*06f4*/ 	.short	0x010a
        /*06f6*/ 	.byte	0xff
	.zero		1


	//   ....[92]....
        /*06f8*/ 	.word	0x00006980
        /*06fc*/ 	.word	0x00000003
        /*0700*/ 	.word	0x00000060
        /*0704*/ 	.short	0x010a
        /*0706*/ 	.byte	0xff
	.zero		1


	//   ....[93]....
        /*0708*/ 	.word	0x00007680
        /*070c*/ 	.word	0x00000000
        /*0710*/ 	.word	0x00000000
        /*0714*/ 	.short	0x0101
        /*0716*/ 	.byte	0xff
	.zero		1


	//   ....[94]....
        /*0718*/ 	.word	0x000076a0
        /*071c*/ 	.word	0x00000003
        /*0720*/ 	.word	0x00000060
        /*0724*/ 	.short	0x010a
        /*0726*/ 	.byte	0xff
	.zero		1


	//   ....[95]....
        /*0728*/ 	.word	0x00007750
        /*072c*/ 	.word	0x00000003
        /*0730*/ 	.word	0x00000060
        /*0734*/ 	.short	0x010a
        /*0736*/ 	.byte	0xff
	.zero		1


	//   ....[96]....
        /*0738*/ 	.word	0x00008450
        /*073c*/ 	.word	0x00000000
        /*0740*/ 	.word	0x00000000
        /*0744*/ 	.short	0x0101
        /*0746*/ 	.byte	0xff
	.zero		1


	//   ....[97]....
        /*0748*/ 	.word	0x00008470
        /*074c*/ 	.word	0x00000072
        /*0750*/ 	.word	0x00000060
        /*0754*/ 	.short	0x010a
        /*0756*/ 	.byte	0xff
	.zero		1


	//   ....[98]....
        /*0758*/ 	.word	0x00008520
        /*075c*/ 	.word	0x00000072
        /*0760*/ 	.word	0x00000060
        /*0764*/ 	.short	0x010a
        /*0766*/ 	.byte	0xff
	.zero		1


	//   ....[99]....
        /*0768*/ 	.word	0x00008980
        /*076c*/ 	.word	0x000000ff
        /*0770*/ 	.word	0x00000000
        /*0774*/ 	.short	0x0101
        /*0776*/ 	.byte	0x05
	.zero		1


	//   ....[100]....
        /*0778*/ 	.word	0x00009270
        /*077c*/ 	.word	0x00000003
        /*0780*/ 	.word	0x00000000
        /*0784*/ 	.short	0x0101
        /*0786*/ 	.byte	0xff
	.zero		1


	//   ....[101]....
        /*0788*/ 	.word	0x000094f0
        /*078c*/ 	.word	0x000000ff
        /*0790*/ 	.word	0x00000000
        /*0794*/ 	.short	0x0101
        /*0796*/ 	.byte	0x04
	.zero		1


	//   ....[102]....
        /*0798*/ 	.word	0x00009510
        /*079c*/ 	.word	0x00000004
        /*07a0*/ 	.word	0x00000100
        /*07a4*/ 	.short	0x010a
        /*07a6*/ 	.byte	0xff
	.zero		1


	//   ....[103]....
        /*07a8*/ 	.word	0x00009570
        /*07ac*/ 	.word	0x00000004
        /*07b0*/ 	.word	0x00000030
        /*07b4*/ 	.short	0x010a
        /*07b6*/ 	.byte	0xff
	.zero		1


	//   ....[104]....
        /*07b8*/ 	.word	0x000095c0
        /*07bc*/ 	.word	0x00000008
        /*07c0*/ 	.word	0x000000b0
        /*07c4*/ 	.short	0x010a
        /*07c6*/ 	.byte	0xff
	.zero		1


	//   ....[105]....
        /*07c8*/ 	.word	0x00009620
        /*07cc*/ 	.word	0x00000000
        /*07d0*/ 	.word	0x00000000
        /*07d4*/ 	.short	0x010a
        /*07d6*/ 	.byte	0xff
	.zero		1


	//   ....[106]....
        /*07d8*/ 	.word	0x00009680
        /*07dc*/ 	.word	0x00000000
        /*07e0*/ 	.word	0x00000000
        /*07e4*/ 	.short	0x010a
        /*07e6*/ 	.byte	0xff
	.zero		1


	//   ....[107]....
        /*07e8*/ 	.word	0x000096e0
        /*07ec*/ 	.word	0x00000000
        /*07f0*/ 	.word	0x00000000
        /*07f4*/ 	.short	0x010a
        /*07f6*/ 	.byte	0xff
	.zero		1


	//   ....[108]....
        /*07f8*/ 	.word	0x00009740
        /*07fc*/ 	.word	0x00000000
        /*0800*/ 	.word	0x00000000
        /*0804*/ 	.short	0x010a
        /*0806*/ 	.byte	0xff
	.zero		1


	//   ....[109]....
        /*0808*/ 	.word	0x000097a0
        /*080c*/ 	.word	0x00000000
        /*0810*/ 	.word	0x00000000
        /*0814*/ 	.short	0x010a
        /*0816*/ 	.byte	0xff
	.zero		1


	//   ....[110]....
        /*0818*/ 	.word	0x000097f0
        /*081c*/ 	.word	0x00000002
        /*0820*/ 	.word	0x000000f0
        /*0824*/ 	.short	0x010a
        /*0826*/ 	.byte	0xff
	.zero		1


	//   ....[111]....
        /*0828*/ 	.word	0x00009850
        /*082c*/ 	.word	0x00000002
        /*0830*/ 	.word	0x000000c0
        /*0834*/ 	.short	0x010a
        /*0836*/ 	.byte	0xff
	.zero		1


	//   ....[112]....
        /*0838*/ 	.word	0x000098a0
        /*083c*/ 	.word	0x00000002
        /*0840*/ 	.word	0x000000b0
        /*0844*/ 	.short	0x010a
        /*0846*/ 	.byte	0xff
	.zero		1


	//   ....[113]....
        /*0848*/ 	.word	0x00009900
        /*084c*/ 	.word	0x00000000
        /*0850*/ 	.word	0x000000c0
        /*0854*/ 	.short	0x010a
        /*0856*/ 	.byte	0xff
	.zero		1


	//   ....[114]....
        /*0858*/ 	.word	0x00009950
        /*085c*/ 	.word	0x00000000
        /*0860*/ 	.word	0x000000b0
        /*0864*/ 	.short	0x010a
        /*0866*/ 	.byte	0xff
	.zero		1


	//   ....[115]....
        /*0868*/ 	.word	0x000099b0
        /*086c*/ 	.word	0x00000003
        /*0870*/ 	.word	0x000000e0
        /*0874*/ 	.short	0x010a
        /*0876*/ 	.byte	0xff
	.zero		1


	//   ....[116]....
        /*0878*/ 	.word	0x00009a10
        /*087c*/ 	.word	0x00000000
        /*0880*/ 	.word	0x00000000
        /*0884*/ 	.short	0x010a
        /*0886*/ 	.byte	0xff
	.zero		1


	//   ....[117]....
        /*0888*/ 	.word	0x00009a70
        /*088c*/ 	.word	0x00000000
        /*0890*/ 	.word	0x00000000
        /*0894*/ 	.short	0x010a
        /*0896*/ 	.byte	0xff
	.zero		1


	//   ....[118]....
        /*0898*/ 	.word	0x00009ad0
        /*089c*/ 	.word	0x00000000
        /*08a0*/ 	.word	0x00000000
        /*08a4*/ 	.short	0x010a
        /*08a6*/ 	.byte	0xff
	.zero		1


	//   ....[119]....
        /*08a8*/ 	.word	0x00009b20
        /*08ac*/ 	.word	0x00000000
        /*08b0*/ 	.word	0x000000b0
        /*08b4*/ 	.short	0x010a
        /*08b6*/ 	.byte	0xff
	.zero		1


	//   ....[120]....
        /*08b8*/ 	.word	0x00009b80
        /*08bc*/ 	.word	0x00000000
        /*08c0*/ 	.word	0x000000a8
        /*08c4*/ 	.short	0x010a
        /*08c6*/ 	.byte	0xff
	.zero		1


	//   ....[121]....
        /*08c8*/ 	.word	0x00009be0
        /*08cc*/ 	.word	0x00000000
        /*08d0*/ 	.word	0x00000080
        /*08d4*/ 	.short	0x010a
        /*08d6*/ 	.byte	0xff
	.zero		1


	//   ....[122]....
        /*08d8*/ 	.word	0x00009c40
        /*08dc*/ 	.word	0x00000000
        /*08e0*/ 	.word	0x00000088
        /*08e4*/ 	.short	0x010a
        /*08e6*/ 	.byte	0xff
	.zero		1


	//   ....[123]....
        /*08e8*/ 	.word	0x00009ca0
        /*08ec*/ 	.word	0x00000000
        /*08f0*/ 	.word	0x00000090
        /*08f4*/ 	.short	0x010a
        /*08f6*/ 	.byte	0xff
	.zero		1


	//   ....[124]....
        /*08f8*/ 	.word	0x00009d00
        /*08fc*/ 	.word	0x00000000
        /*0900*/ 	.word	0x00000098
        /*0904*/ 	.short	0x010a
        /*0906*/ 	.byte	0xff
	.zero		1


	//   ....[125]....
        /*0908*/ 	.word	0x00009d60
        /*090c*/ 	.word	0x00000000
        /*0910*/ 	.word	0x00000080
        /*0914*/ 	.short	0x010a
        /*0916*/ 	.byte	0xff
	.zero		1


	//   ....[126]....
        /*0918*/ 	.word	0x00009dc0
        /*091c*/ 	.word	0x00000000
        /*0920*/ 	.word	0x00000088
        /*0924*/ 	.short	0x010a
        /*0926*/ 	.byte	0xff
	.zero		1


	//   ....[127]....
        /*0928*/ 	.word	0x00009e20
        /*092c*/ 	.word	0x00000000
        /*0930*/ 	.word	0x00000090
        /*0934*/ 	.short	0x010a
        /*0936*/ 	.byte	0xff
	.zero		1


	//   ....[128]....
        /*0938*/ 	.word	0x00009e70
        /*093c*/ 	.word	0x00000000
        /*0940*/ 	.word	0x000000b0
        /*0944*/ 	.short	0x010a
        /*0946*/ 	.byte	0xff
	.zero		1


	//   ....[129]....
        /*0948*/ 	.word	0x00009ed0
        /*094c*/ 	.word	0x00000000
        /*0950*/ 	.word	0x00000060
        /*0954*/ 	.short	0x010a
        /*0956*/ 	.byte	0xff
	.zero		1


	//   ....[130]....
        /*0958*/ 	.word	0x00009f20
        /*095c*/ 	.word	0x0000006e
        /*0960*/ 	.word	0x000000d0
        /*0964*/ 	.short	0x010a
        /*0966*/ 	.byte	0xff
	.zero		1


	//   ....[131]....
        /*0968*/ 	.word	0x00009f70
        /*096c*/ 	.word	0x00000003
        /*0970*/ 	.word	0x00000060
        /*0974*/ 	.short	0x010a
        /*0976*/ 	.byte	0xff
	.zero		1


	//   ....[132]....
        /*0978*/ 	.word	0x00009fc0
        /*097c*/ 	.word	0x00000003
        /*0980*/ 	.word	0x00000060
        /*0984*/ 	.short	0x010a
        /*0986*/ 	.byte	0xff
	.zero		1


	//   ....[133]....
        /*0988*/ 	.word	0x0000a010
        /*098c*/ 	.word	0x00000072
        /*0990*/ 	.word	0x00000060
        /*0994*/ 	.short	0x010a
        /*0996*/ 	.byte	0xff
	.zero		1


	//----- nvinfo : EIATTR_NUM_MBARRIERS
	.align		4
.L_47:
        /*0998*/ 	.byte	0x03, 0x38
        /*099a*/ 	.short	0x0022


	//----- nvinfo : EIATTR_EXIT_INSTR_OFFSETS
	.align		4
        /*099c*/ 	.byte	0x04, 0x1c
        /*099e*/ 	.short	(.L_49 - .L_48)


	//   ....[0]....
.L_48:
        /*09a0*/ 	.word	0x00002330


	//   ....[1]....
        /*09a4*/ 	.word	0x00002820


	//   ....[2]....
        /*09a8*/ 	.word	0x00002880


	//   ....[3]....
        /*09ac*/ 	.word	0x000035b0


	//   ....[4]....
        /*09b0*/ 	.word	0x00004af0


	//   ....[5]....
        /*09b4*/ 	.word	0x00004b30


	//   ....[6]....
        /*09b8*/ 	.word	0x000093e0


	//   ....[7]....
        /*09bc*/ 	.word	0x00009460


	//   ....[8]....
        /*09c0*/ 	.word	0x00009490


	//   ....[9]....
        /*09c4*/ 	.word	0x00009500


	//----- nvinfo : EIATTR_MAX_THREADS
	.align		4
.L_49:
        /*09c8*/ 	.byte	0x04, 0x05
        /*09ca*/ 	.short	(.L_51 - .L_50)
.L_50:
        /*09cc*/ 	.word	0x00000100
        /*09d0*/ 	.word	0x00000001
        /*09d4*/ 	.word	0x00000001


	//----- nvinfo : EIATTR_CRS_STACK_SIZE
	.align		4
.L_51:
        /*09d8*/ 	.byte	0x04, 0x1e
        /*09da*/ 	.short	(.L_53 - .L_52)
.L_52:
        /*09dc*/ 	.word	0x00000000


	//----- nvinfo : EIATTR_CBANK_PARAM_SIZE
	.align		4
.L_53:
        /*09e0*/ 	.byte	0x03, 0x19
        /*09e2*/ 	.short	0x0a00


	//----- nvinfo : EIATTR_PARAM_CBANK
	.align		4
        /*09e4*/ 	.byte	0x04, 0x0a
        /*09e6*/ 	.short	(.L_55 - .L_54)
	.align		4
.L_54:
        /*09e8*/ 	.word	index@(.nv.constant0._ZN7cutlass13device_kernelINS_4gemm6kernel13GemmUniversalIN4cute5tupleIJiiiiEEENS1_10collective13CollectiveMmaINS1_41MainloopSm100TmaUmmaWarpSpecializedSparseILi6ELi2ELi2ENS5_IJNS4_1CILi1EEESB_SB_EEEEENS5_IJNSA_ILi128EEESE_SE_EEEaNS5_IJNS4_6LayoutINS5_IJiNS5_IJNSA_ILi2EEEiEEEiEEENS5_IJlNS5_IJSB_SH_EEElEEEEENSG_INS5_IJNS5_IJSE_iEEESN_iEEENS5_IJNS5_IJSE_NSA_ILi16384EEEEEENS5_IJSB_lEEElEEEEEEEEaNS5_IJlSB_lEEENS4_8TiledMMAINS4_8MMA_AtomIJNS4_22SM100_MMA_S8_SS_SPARSEIaaiLi128ELi128ELNS4_4UMMA5MajorE0ELS10_0ELNSZ_8SaturateE0EEEEEENSG_ISC_NS5_IJNSA_ILi0EEES14_S14_EEEEENS5_IJNS4_10UnderscoreES17_S17_EEEEENS4_13SM90_TMA_LOADENS4_14ComposedLayoutINS4_7SwizzleILi2ELi4ELi3EEENS4_25smem_sparse_ptr_flag_bitsILi2ELi8EEENSG_INS5_IJNS5_IJSB_NSA_ILi8EEEEEENS5_IJSH_NSA_ILi64EEEEEEEEENS5_IJNS5_IJS14_SE_EEESK_EEEEEEEvNS4_8identityES1A_NS1B_INS1C_ILi3ELi4ELi3EEENS4_18smem_ptr_flag_bitsILi8EEENSG_INS5_IJS1G_SE_EEENS5_IJSE_SB_EEEEEEEvS1P_EENS_8epilogue10collective18CollectiveEpilogueINS1Y_23Sm100TmaWarpSpecializedILi4ELi2ELi32ELb1ELb0EEEJSF_NS5_IJNSG_ISE_SB_EENSG_INSA_ILi32EEESB_EEEEEiNS5_IJSB_llEEEiS27_NS1Y_6fusion15FusionCallbacksIS22_NS28_17LinearCombinationIiiiiLNS_15FloatRoundStyleE2EEESF_S26_JEEENS4_5SM1004TMEM4LOAD26SM100_TMEM_LOAD_32dp32b32xES1A_NS1B_INS1C_ILi2ELi5ELi2EEENS1R_ILi32EEENSG_INS5_IJS24_NSA_ILi4EEEEEENS5_IJSB_S24_EEEEEEENS4_39AutoVectorizingCopyWithAssumedAlignmentILi128EEENS4_14SM90_TMA_STOREES2O_S2Q_S2Q_EEEvvEEEEvNT_6ParamsE)
        /*09ec*/ 	.short	0x0380
        /*09ee*/ 	.short	0x0a00


	//----- nvinfo : EIATTR_SW_WAR
	.align		4
.L_55:
        /*09f0*/ 	.byte	0x04, 0x36
        /*09f2*/ 	.short	(.L_57 - .L_56)
.L_56:
        /*09f4*/ 	.word	0x00000008
.L_57:


//--------------------- .nv.callgraph             --------------------------
	.section	.nv.callgraph,"",@"SHT_CUDA_CALLGRAPH"
	.align	4
	.sectionentsize	8
	.align		4
        /*0000*/ 	.word	0x00000000
	.align		4
        /*0004*/ 	.word	0xffffffff
	.align		4
        /*0008*/ 	.word	index@(_ZN7cutlass13device_kernelINS_4gemm6kernel13GemmUniversalIN4cute5tupleIJiiiiEEENS1_10collective13CollectiveMmaINS1_41MainloopSm100TmaUmmaWarpSpecializedSparseILi6ELi2ELi2ENS5_IJNS4_1CILi1EEESB_SB_EEEEENS5_IJNSA_ILi128EEESE_SE_EEEaNS5_IJNS4_6LayoutINS5_IJiNS5_IJNSA_ILi2EEEiEEEiEEENS5_IJlNS5_IJSB_SH_EEElEEEEENSG_INS5_IJNS5_IJSE_iEEESN_iEEENS5_IJNS5_IJSE_NSA_ILi16384EEEEEENS5_IJSB_lEEElEEEEEEEEaNS5_IJlSB_lEEENS4_8TiledMMAINS4_8MMA_AtomIJNS4_22SM100_MMA_S8_SS_SPARSEIaaiLi128ELi128ELNS4_4UMMA5MajorE0ELS10_0ELNSZ_8SaturateE0EEEEEENSG_ISC_NS5_IJNSA_ILi0EEES14_S14_EEEEENS5_IJNS4_10UnderscoreES17_S17_EEEEENS4_13SM90_TMA_LOADENS4_14ComposedLayoutINS4_7SwizzleILi2ELi4ELi3EEENS4_25smem_sparse_ptr_flag_bitsILi2ELi8EEENSG_INS5_IJNS5_IJSB_NSA_ILi8EEEEEENS5_IJSH_NSA_ILi64EEEEEEEEENS5_IJNS5_IJS14_SE_EEESK_EEEEEEEvNS4_8identityES1A_NS1B_INS1C_ILi3ELi4ELi3EEENS4_18smem_ptr_flag_bitsILi8EEENSG_INS5_IJS1G_SE_EEENS5_IJSE_SB_EEEEEEEvS1P_EENS_8epilogue10collective18CollectiveEpilogueINS1Y_23Sm100TmaWarpSpecializedILi4ELi2ELi32ELb1ELb0EEEJSF_NS5_IJNSG_ISE_SB_EENSG_INSA_ILi32EEESB_EEEEEiNS5_IJSB_llEEEiS27_NS1Y_6fusion15FusionCallbacksIS22_NS28_17LinearCombinationIiiiiLNS_15FloatRoundStyleE2EEESF_S26_JEEENS4_5SM1004TMEM4LOAD26SM100_TMEM_LOAD_32dp32b32xES1A_NS1B_INS1C_ILi2ELi5ELi2EEENS1R_ILi32EEENSG_INS5_IJS24_NSA_ILi4EEEEEENS5_IJSB_S24_EEEEEEENS4_39AutoVectorizingCopyWithAssumedAlignmentILi128EEENS4_14SM90_TMA_STOREES2O_S2Q_S2Q_EEEvvEEEEvNT_6ParamsE)
	.align		4
        /*000c*/ 	.word	index@(__assertfail)
	.align		4
        /*0010*/ 	.word	0x00000000
	.align		4
        /*0014*/ 	.word	0xfffffffe
	.align		4
        /*0018*/ 	.word	0x00000000
	.align		4
        /*001c*/ 	.word	0xfffffffd
	.align		4
        /*0020*/ 	.word	0x00000000
	.align		4
        /*0024*/ 	.word	0xfffffffc


//--------------------- .nv.constant4             --------------------------
	.section	.nv.constant4,"a",@progbits
	.align	8
	.align		8
.nv.constant4:
        /*0000*/ 	.dword	__assertfail
	.align		8
        /*0008*/ 	.dword	__unnamed_1
	.align		8
        /*0010*/ 	.dword	__unnamed_2
	.align		8
        /*0018*/ 	.dword	_ZN39_INTERNAL_705340fb_4_k_cu_c0d64f2c_29374cuda3std3__45__cpo5beginE
	.align		8
        /*0020*/ 	.dword	_ZN39_INTERNAL_705340fb_4_k_cu_c0d64f2c_29374cuda3std3__45__cpo3endE
	.align		8
        /*0028*/ 	.dword	_ZN39_INTERNAL_705340fb_4_k_cu_c0d64f2c_29374cuda3std3__45__cpo6cbeginE
	.align		8
        /*0030*/ 	.dword	_ZN39_INTERNAL_705340fb_4_k_cu_c0d64f2c_29374cuda3std3__45__cpo4cendE
	.align		8
        /*0038*/ 	.dword	_ZN39_INTERNAL_705340fb_4_k_cu_c0d64f2c_29374cuda3std3__441_GLOBAL__N__705340fb_4_k_cu_c0d64f2c_29376ignoreE
	.align		8
        /*0040*/ 	.dword	_ZN39_INTERNAL_705340fb_4_k_cu_c0d64f2c_29374cuda3std3__419piecewise_constructE
	.align		8
        /*0048*/ 	.dword	_ZN39_INTERNAL_705340fb_4_k_cu_c0d64f2c_29374cuda3std3__48in_placeE
	.align		8
        /*0050*/ 	.dword	_ZN39_INTERNAL_705340fb_4_k_cu_c0d64f2c_29374cuda3std6ranges3__45__cpo4swapE
	.align		8
        /*0058*/ 	.dword	_ZN39_INTERNAL_705340fb_4_k_cu_c0d64f2c_29374cuda3std6ranges3__45__cpo9iter_moveE
	.align		8
        /*0060*/ 	.dword	_ZN39_INTERNAL_705340fb_4_k_cu_c0d64f2c_29374cute7productE
	.align		8
        /*0068*/ 	.dword	_ZN39_INTERNAL_705340fb_4_k_cu_c0d64f2c_29374cute1_E
	.align		8
        /*0070*/ 	.dword	$str$25
	.align		8
        /*0078*/ 	.dword	$str$26
	.align		8
        /*0080*/ 	.dword	$str$27
	.align		8
        /*0088*/ 	.dword	$str$28


//--------------------- .text._ZN7cutlass13device_kernelINS_4gemm6kernel13GemmUniversalIN4cute5tupleIJiiiiEEENS1_10collective13CollectiveMmaINS1_41MainloopSm100TmaUmmaWarpSpecializedSparseILi6ELi2ELi2ENS5_IJNS4_1CILi1EEESB_SB_EEEEENS5_IJNSA_ILi128EEESE_SE_EEEaNS5_IJNS4_6LayoutINS5_IJiNS5_IJNSA_ILi2EEEiEEEiEEENS5_IJlNS5_IJSB_SH_EEElEEEEENSG_INS5_IJNS5_IJSE_iEEESN_iEEENS5_IJNS5_IJSE_NSA_ILi16384EEEEEENS5_IJSB_lEEElEEEEEEEEaNS5_IJlSB_lEEENS4_8TiledMMAINS4_8MMA_AtomIJNS4_22SM100_MMA_S8_SS_SPARSEIaaiLi128ELi128ELNS4_4UMMA5MajorE0ELS10_0ELNSZ_8SaturateE0EEEEEENSG_ISC_NS5_IJNSA_ILi0EEES14_S14_EEEEENS5_IJNS4_10UnderscoreES17_S17_EEEEENS4_13SM90_TMA_LOADENS4_14ComposedLayoutINS4_7SwizzleILi2ELi4ELi3EEENS4_25smem_sparse_ptr_flag_bitsILi2ELi8EEENSG_INS5_IJNS5_IJSB_NSA_ILi8EEEEEENS5_IJSH_NSA_ILi64EEEEEEEEENS5_IJNS5_IJS14_SE_EEESK_EEEEEEEvNS4_8identityES1A_NS1B_INS1C_ILi3ELi4ELi3EEENS4_18smem_ptr_flag_bitsILi8EEENSG_INS5_IJS1G_SE_EEENS5_IJSE_SB_EEEEEEEvS1P_EENS_8epilogue10collective18CollectiveEpilogueINS1Y_23Sm100TmaWarpSpecializedILi4ELi2ELi32ELb1ELb0EEEJSF_NS5_IJNSG_ISE_SB_EENSG_INSA_ILi32EEESB_EEEEEiNS5_IJSB_llEEEiS27_NS1Y_6fusion15FusionCallbacksIS22_NS28_17LinearCombinationIiiiiLNS_15FloatRoundStyleE2EEESF_S26_JEEENS4_5SM1004TMEM4LOAD26SM100_TMEM_LOAD_32dp32b32xES1A_NS1B_INS1C_ILi2ELi5ELi2EEENS1R_ILi32EEENSG_INS5_IJS24_NSA_ILi4EEEEEENS5_IJSB_S24_EEEEEEENS4_39AutoVectorizingCopyWithAssumedAlignmentILi128EEENS4_14SM90_TMA_STOREES2O_S2Q_S2Q_EEEvvEEEEvNT_6ParamsE --------------------------
	.section	.text._ZN7cutlass13device_kernelINS_4gemm6kernel13GemmUniversalIN4cute5tupleIJiiiiEEENS1_10collective13CollectiveMmaINS1_41MainloopSm100TmaUmmaWarpSpecializedSparseILi6ELi2ELi2ENS5_IJNS4_1CILi1EEESB_SB_EEEEENS5_IJNSA_ILi128EEESE_SE_EEEaNS5_IJNS4_6LayoutINS5_IJiNS5_IJNSA_ILi2EEEiEEEiEEENS5_IJlNS5_IJSB_SH_EEElEEEEENSG_INS5_IJNS5_IJSE_iEEESN_iEEENS5_IJNS5_IJSE_NSA_ILi16384EEEEEENS5_IJSB_lEEElEEEEEEEEaNS5_IJlSB_lEEENS4_8TiledMMAINS4_8MMA_AtomIJNS4_22SM100_MMA_S8_SS_SPARSEIaaiLi128ELi128ELNS4_4UMMA5MajorE0ELS10_0ELNSZ_8SaturateE0EEEEEENSG_ISC_NS5_IJNSA_ILi0EEES14_S14_EEEEENS5_IJNS4_10UnderscoreES17_S17_EEEEENS4_13SM90_TMA_LOADENS4_14ComposedLayoutINS4_7SwizzleILi2ELi4ELi3EEENS4_25smem_sparse_ptr_flag_bitsILi2ELi8EEENSG_INS5_IJNS5_IJSB_NSA_ILi8EEEEEENS5_IJSH_NSA_ILi64EEEEEEEEENS5_IJNS5_IJS14_SE_EEESK_EEEEEEEvNS4_8identityES1A_NS1B_INS1C_ILi3ELi4ELi3EEENS4_18smem_ptr_flag_bitsILi8EEENSG_INS5_IJS1G_SE_EEENS5_IJSE_SB_EEEEEEEvS1P_EENS_8epilogue10collective18CollectiveEpilogueINS1Y_23Sm100TmaWarpSpecializedILi4ELi2ELi32ELb1ELb0EEEJSF_NS5_IJNSG_ISE_SB_EENSG_INSA_ILi32EEESB_EEEEEiNS5_IJSB_llEEEiS27_NS1Y_6fusion15FusionCallbacksIS22_NS28_17LinearCombinationIiiiiLNS_15FloatRoundStyleE2EEESF_S26_JEEENS4_5SM1004TMEM4LOAD26SM100_TMEM_LOAD_32dp32b32xES1A_NS1B_INS1C_ILi2ELi5ELi2EEENS1R_ILi32EEENSG_INS5_IJS24_NSA_ILi4EEEEEENS5_IJSB_S24_EEEEEEENS4_39AutoVectorizingCopyWithAssumedAlignmentILi128EEENS4_14SM90_TMA_STOREES2O_S2Q_S2Q_EEEvvEEEEvNT_6ParamsE,"ax",@progbits
	.align	128
.text._ZN7cutlass13device_kernelINS_4gemm6kernel13GemmUniversalIN4cute5tupleIJiiiiEEENS1_10collective13CollectiveMmaINS1_41MainloopSm100TmaUmmaWarpSpecializedSparseILi6ELi2ELi2ENS5_IJNS4_1CILi1EEESB_SB_EEEEENS5_IJNSA_ILi128EEESE_SE_EEEaNS5_IJNS4_6LayoutINS5_IJiNS5_IJNSA_ILi2EEEiEEEiEEENS5_IJlNS5_IJSB_SH_EEElEEEEENSG_INS5_IJNS5_IJSE_iEEESN_iEEENS5_IJNS5_IJSE_NSA_ILi16384EEEEEENS5_IJSB_lEEElEEEEEEEEaNS5_IJlSB_lEEENS4_8TiledMMAINS4_8MMA_AtomIJNS4_22SM100_MMA_S8_SS_SPARSEIaaiLi128ELi128ELNS4_4UMMA5MajorE0ELS10_0ELNSZ_8SaturateE0EEEEEENSG_ISC_NS5_IJNSA_ILi0EEES14_S14_EEEEENS5_IJNS4_10UnderscoreES17_S17_EEEEENS4_13SM90_TMA_LOADENS4_14ComposedLayoutINS4_7SwizzleILi2ELi4ELi3EEENS4_25smem_sparse_ptr_flag_bitsILi2ELi8EEENSG_INS5_IJNS5_IJSB_NSA_ILi8EEEEEENS5_IJSH_NSA_ILi64EEEEEEEEENS5_IJNS5_IJS14_SE_EEESK_EEEEEEEvNS4_8identityES1A_NS1B_INS1C_ILi3ELi4ELi3EEENS4_18smem_ptr_flag_bitsILi8EEENSG_INS5_IJS1G_SE_EEENS5_IJSE_SB_EEEEEEEvS1P_EENS_8epilogue10collective18CollectiveEpilogueINS1Y_23Sm100TmaWarpSpecializedILi4ELi2ELi32ELb1ELb0EEEJSF_NS5_IJNSG_ISE_SB_EENSG_INSA_ILi32EEESB_EEEEEiNS5_IJSB_llEEEiS27_NS1Y_6fusion15FusionCallbacksIS22_NS28_17LinearCombinationIiiiiLNS_15FloatRoundStyleE2EEESF_S26_JEEENS4_5SM1004TMEM4LOAD26SM100_TMEM_LOAD_32dp32b32xES1A_NS1B_INS1C_ILi2ELi5ELi2EEENS1R_ILi32EEENSG_INS5_IJS24_NSA_ILi4EEEEEENS5_IJSB_S24_EEEEEEENS4_39AutoVectorizingCopyWithAssumedAlignmentILi128EEENS4_14SM90_TMA_STOREES2O_S2Q_S2Q_EEEvvEEEEvNT_6ParamsE:
        .type           _ZN7cutlass13device_kernelINS_4gemm6kernel13GemmUniversalIN4cute5tupleIJiiiiEEENS1_10collective13CollectiveMmaINS1_41MainloopSm100TmaUmmaWarpSpecializedSparseILi6ELi2ELi2ENS5_IJNS4_1CILi1EEESB_SB_EEEEENS5_IJNSA_ILi128EEESE_SE_EEEaNS5_IJNS4_6LayoutINS5_IJiNS5_IJNSA_ILi2EEEiEEEiEEENS5_IJlNS5_IJSB_SH_EEElEEEEENSG_INS5_IJNS5_IJSE_iEEESN_iEEENS5_IJNS5_IJSE_NSA_ILi16384EEEEEENS5_IJSB_lEEElEEEEEEEEaNS5_IJlSB_lEEENS4_8TiledMMAINS4_8MMA_AtomIJNS4_22SM100_MMA_S8_SS_SPARSEIaaiLi128ELi128ELNS4_4UMMA5MajorE0ELS10_0ELNSZ_8SaturateE0EEEEEENSG_ISC_NS5_IJNSA_ILi0EEES14_S14_EEEEENS5_IJNS4_10UnderscoreES17_S17_EEEEENS4_13SM90_TMA_LOADENS4_14ComposedLayoutINS4_7SwizzleILi2ELi4ELi3EEENS4_25smem_sparse_ptr_flag_bitsILi2ELi8EEENSG_INS5_IJNS5_IJSB_NSA_ILi8EEEEEENS5_IJSH_NSA_ILi64EEEEEEEEENS5_IJNS5_IJS14_SE_EEESK_EEEEEEEvNS4_8identityES1A_NS1B_INS1C_ILi3ELi4ELi3EEENS4_18smem_ptr_flag_bitsILi8EEENSG_INS5_IJS1G_SE_EEENS5_IJSE_SB_EEEEEEEvS1P_EENS_8epilogue10collective18CollectiveEpilogueINS1Y_23Sm100TmaWarpSpecializedILi4ELi2ELi32ELb1ELb0EEEJSF_NS5_IJNSG_ISE_SB_EENSG_INSA_ILi32EEESB_EEEEEiNS5_IJSB_llEEEiS27_NS1Y_6fusion15FusionCallbacksIS22_NS28_17LinearCombinationIiiiiLNS_15FloatRoundStyleE2EEESF_S26_JEEENS4_5SM1004TMEM4LOAD26SM100_TMEM_LOAD_32dp32b32xES1A_NS1B_INS1C_ILi2ELi5ELi2EEENS1R_ILi32EEENSG_INS5_IJS24_NSA_ILi4EEEEEENS5_IJSB_S24_EEEEEEENS4_39AutoVectorizingCopyWithAssumedAlignmentILi128EEENS4_14SM90_TMA_STOREES2O_S2Q_S2Q_EEEvvEEEEvNT_6ParamsE,@function
        .size           _ZN7cutlass13device_kernelINS_4gemm6kernel13GemmUniversalIN4cute5tupleIJiiiiEEENS1_10collective13CollectiveMmaINS1_41MainloopSm100TmaUmmaWarpSpecializedSparseILi6ELi2ELi2ENS5_IJNS4_1CILi1EEESB_SB_EEEEENS5_IJNSA_ILi128EEESE_SE_EEEaNS5_IJNS4_6LayoutINS5_IJiNS5_IJNSA_ILi2EEEiEEEiEEENS5_IJlNS5_IJSB_SH_EEElEEEEENSG_INS5_IJNS5_IJSE_iEEESN_iEEENS5_IJNS5_IJSE_NSA_ILi16384EEEEEENS5_IJSB_lEEElEEEEEEEEaNS5_IJlSB_lEEENS4_8TiledMMAINS4_8MMA_AtomIJNS4_22SM100_MMA_S8_SS_SPARSEIaaiLi128ELi128ELNS4_4UMMA5MajorE0ELS10_0ELNSZ_8SaturateE0EEEEEENSG_ISC_NS5_IJNSA_ILi0EEES14_S14_EEEEENS5_IJNS4_10UnderscoreES17_S17_EEEEENS4_13SM90_TMA_LOADENS4_14ComposedLayoutINS4_7SwizzleILi2ELi4ELi3EEENS4_25smem_sparse_ptr_flag_bitsILi2ELi8EEENSG_INS5_IJNS5_IJSB_NSA_ILi8EEEEEENS5_IJSH_NSA_ILi64EEEEEEEEENS5_IJNS5_IJS14_SE_EEESK_EEEEEEEvNS4_8identityES1A_NS1B_INS1C_ILi3ELi4ELi3EEENS4_18smem_ptr_flag_bitsILi8EEENSG_INS5_IJS1G_SE_EEENS5_IJSE_SB_EEEEEEEvS1P_EENS_8epilogue10collective18CollectiveEpilogueINS1Y_23Sm100TmaWarpSpecializedILi4ELi2ELi32ELb1ELb0EEEJSF_NS5_IJNSG_ISE_SB_EENSG_INSA_ILi32EEESB_EEEEEiNS5_IJSB_llEEEiS27_NS1Y_6fusion15FusionCallbacksIS22_NS28_17LinearCombinationIiiiiLNS_15FloatRoundStyleE2EEESF_S26_JEEENS4_5SM1004TMEM4LOAD26SM100_TMEM_LOAD_32dp32b32xES1A_NS1B_INS1C_ILi2ELi5ELi2EEENS1R_ILi32EEENSG_INS5_IJS24_NSA_ILi4EEEEEENS5_IJSB_S24_EEEEEEENS4_39AutoVectorizingCopyWithAssumedAlignmentILi128EEENS4_14SM90_TMA_STOREES2O_S2Q_S2Q_EEEvvEEEEvNT_6ParamsE,(.L_x_167 - _ZN7cutlass13device_kernelINS_4gemm6kernel13GemmUniversalIN4cute5tupleIJiiiiEEENS1_10collective13CollectiveMmaINS1_41MainloopSm100TmaUmmaWarpSpecializedSparseILi6ELi2ELi2ENS5_IJNS4_1CILi1EEESB_SB_EEEEENS5_IJNSA_ILi128EEESE_SE_EEEaNS5_IJNS4_6LayoutINS5_IJiNS5_IJNSA_ILi2EEEiEEEiEEENS5_IJlNS5_IJSB_SH_EEElEEEEENSG_INS5_IJNS5_IJSE_iEEESN_iEEENS5_IJNS5_IJSE_NSA_ILi16384EEEEEENS5_IJSB_lEEElEEEEEEEEaNS5_IJlSB_lEEENS4_8TiledMMAINS4_8MMA_AtomIJNS4_22SM100_MMA_S8_SS_SPARSEIaaiLi128ELi128ELNS4_4UMMA5MajorE0ELS10_0ELNSZ_8SaturateE0EEEEEENSG_ISC_NS5_IJNSA_ILi0EEES14_S14_EEEEENS5_IJNS4_10UnderscoreES17_S17_EEEEENS4_13SM90_TMA_LOADENS4_14ComposedLayoutINS4_7SwizzleILi2ELi4ELi3EEENS4_25smem_sparse_ptr_flag_bitsILi2ELi8EEENSG_INS5_IJNS5_IJSB_NSA_ILi8EEEEEENS5_IJSH_NSA_ILi64EEEEEEEEENS5_IJNS5_IJS14_SE_EEESK_EEEEEEEvNS4_8identityES1A_NS1B_INS1C_ILi3ELi4ELi3EEENS4_18smem_ptr_flag_bitsILi8EEENSG_INS5_IJS1G_SE_EEENS5_IJSE_SB_EEEEEEEvS1P_EENS_8epilogue10collective18CollectiveEpilogueINS1Y_23Sm100TmaWarpSpecializedILi4ELi2ELi32ELb1ELb0EEEJSF_NS5_IJNSG_ISE_SB_EENSG_INSA_ILi32EEESB_EEEEEiNS5_IJSB_llEEEiS27_NS1Y_6fusion15FusionCallbacksIS22_NS28_17LinearCombinationIiiiiLNS_15FloatRoundStyleE2EEESF_S26_JEEENS4_5SM1004TMEM4LOAD26SM100_TMEM_LOAD_32dp32b32xES1A_NS1B_INS1C_ILi2ELi5ELi2EEENS1R_ILi32EEENSG_INS5_IJS24_NSA_ILi4EEEEEENS5_IJSB_S24_EEEEEEENS4_39AutoVectorizingCopyWithAssumedAlignmentILi128EEENS4_14SM90_TMA_STOREES2O_S2Q_S2Q_EEEvvEEEEvNT_6ParamsE)
        .other          _ZN7cutlass13device_kernelINS_4gemm6kernel13GemmUniversalIN4cute5tupleIJiiiiEEENS1_10collective13CollectiveMmaINS1_41MainloopSm100TmaUmmaWarpSpecializedSparseILi6ELi2ELi2ENS5_IJNS4_1CILi1EEESB_SB_EEEEENS5_IJNSA_ILi128EEESE_SE_EEEaNS5_IJNS4_6LayoutINS5_IJiNS5_IJNSA_ILi2EEEiEEEiEEENS5_IJlNS5_IJSB_SH_EEElEEEEENSG_INS5_IJNS5_IJSE_iEEESN_iEEENS5_IJNS5_IJSE_NSA_ILi16384EEEEEENS5_IJSB_lEEElEEEEEEEEaNS5_IJlSB_lEEENS4_8TiledMMAINS4_8MMA_AtomIJNS4_22SM100_MMA_S8_SS_SPARSEIaaiLi128ELi128ELNS4_4UMMA5MajorE0ELS10_0ELNSZ_8SaturateE0EEEEEENSG_ISC_NS5_IJNSA_ILi0EEES14_S14_EEEEENS5_IJNS4_10UnderscoreES17_S17_EEEEENS4_13SM90_TMA_LOADENS4_14ComposedLayoutINS4_7SwizzleILi2ELi4ELi3EEENS4_25smem_sparse_ptr_flag_bitsILi2ELi8EEENSG_INS5_IJNS5_IJSB_NSA_ILi8EEEEEENS5_IJSH_NSA_ILi64EEEEEEEEENS5_IJNS5_IJS14_SE_EEESK_EEEEEEEvNS4_8identityES1A_NS1B_INS1C_ILi3ELi4ELi3EEENS4_18smem_ptr_flag_bitsILi8EEENSG_INS5_IJS1G_SE_EEENS5_IJSE_SB_EEEEEEEvS1P_EENS_8epilogue10collective18CollectiveEpilogueINS1Y_23Sm100TmaWarpSpecializedILi4ELi2ELi32ELb1ELb0EEEJSF_NS5_IJNSG_ISE_SB_EENSG_INSA_ILi32EEESB_EEEEEiNS5_IJSB_llEEEiS27_NS1Y_6fusion15FusionCallbacksIS22_NS28_17LinearCombinationIiiiiLNS_15FloatRoundStyleE2EEESF_S26_JEEENS4_5SM1004TMEM4LOAD26SM100_TMEM_LOAD_32dp32b32xES1A_NS1B_INS1C_ILi2ELi5ELi2EEENS1R_ILi32EEENSG_INS5_IJS24_NSA_ILi4EEEEEENS5_IJSB_S24_EEEEEEENS4_39AutoVectorizingCopyWithAssumedAlignmentILi128EEENS4_14SM90_TMA_STOREES2O_S2Q_S2Q_EEEvvEEEEvNT_6ParamsE,@"STO_CUDA_ENTRY STV_DEFAULT"
_ZN7cutlass13device_kernelINS_4gemm6kernel13GemmUniversalIN4cute5tupleIJiiiiEEENS1_10collective13CollectiveMmaINS1_41MainloopSm100TmaUmmaWarpSpecializedSparseILi6ELi2ELi2ENS5_IJNS4_1CILi1EEESB_SB_EEEEENS5_IJNSA_ILi128EEESE_SE_EEEaNS5_IJNS4_6LayoutINS5_IJiNS5_IJNSA_ILi2EEEiEEEiEEENS5_IJlNS5_IJSB_SH_EEElEEEEENSG_INS5_IJNS5_IJSE_iEEESN_iEEENS5_IJNS5_IJSE_NSA_ILi16384EEEEEENS5_IJSB_lEEElEEEEEEEEaNS5_IJlSB_lEEENS4_8TiledMMAINS4_8MMA_AtomIJNS4_22SM100_MMA_S8_SS_SPARSEIaaiLi128ELi128ELNS4_4UMMA5MajorE0ELS10_0ELNSZ_8SaturateE0EEEEEENSG_ISC_NS5_IJNSA_ILi0EEES14_S14_EEEEENS5_IJNS4_10UnderscoreES17_S17_EEEEENS4_13SM90_TMA_LOADENS4_14ComposedLayoutINS4_7SwizzleILi2ELi4ELi3EEENS4_25smem_sparse_ptr_flag_bitsILi2ELi8EEENSG_INS5_IJNS5_IJSB_NSA_ILi8EEEEEENS5_IJSH_NSA_ILi64EEEEEEEEENS5_IJNS5_IJS14_SE_EEESK_EEEEEEEvNS4_8identityES1A_NS1B_INS1C_ILi3ELi4ELi3EEENS4_18smem_ptr_flag_bitsILi8EEENSG_INS5_IJS1G_SE_EEENS5_IJSE_SB_EEEEEEEvS1P_EENS_8epilogue10collective18CollectiveEpilogueINS1Y_23Sm100TmaWarpSpecializedILi4ELi2ELi32ELb1ELb0EEEJSF_NS5_IJNSG_ISE_SB_EENSG_INSA_ILi32EEESB_EEEEEiNS5_IJSB_llEEEiS27_NS1Y_6fusion15FusionCallbacksIS22_NS28_17LinearCombinationIiiiiLNS_15FloatRoundStyleE2EEESF_S26_JEEENS4_5SM1004TMEM4LOAD26SM100_TMEM_LOAD_32dp32b32xES1A_NS1B_INS1C_ILi2ELi5ELi2EEENS1R_ILi32EEENSG_INS5_IJS24_NSA_ILi4EEEEEENS5_IJSB_S24_EEEEEEENS4_39AutoVectorizingCopyWithAssumedAlignmentILi128EEENS4_14SM90_TMA_STOREES2O_S2Q_S2Q_EEEvvEEEEvNT_6ParamsE:
[----:B------:R-:W1:Y:S01]  /*0000*/  LDC R1, c[0x0][0x37c] ;  /* 0x0000df00ff017b82 */ /* 0x000e620000000800 */
[----:B------:R-:W2:Y:S01]  /*0010*/  S2R R103, SR_TID.X ;  /* 0x0000000000677919 */ /* 0x000ea20000002100 */
[----:B------:R-:W3:Y:S01]  /*0020*/  LDCU.64 UR4, c[0x0][0xa90] ;  /* 0x00015200ff0477ac */ /* 0x000ee20008000a00 */
[----:B------:R-:W-:Y:S02]  /*0030*/  PRMT R89, RZ, 0x7610, R89 ;  /* 0x00007610ff597816 */ /* 0x000fe40000000059 */
[----:B------:R-:W-:Y:S01]  /*0040*/  ELECT P4, URZ, PT ;  /* 0x0000000000ff782f */ /* 0x000fe20003880000 */
[----:B------:R-:W4:Y:S01]  /*0050*/  LDCU.64 UR38, c[0x0][0x358] ;  /* 0x00006b00ff2677ac */ /* 0x000f220008000a00 */
[----:B---3--:R-:W-:-:S04]  /*0060*/  UISETP.NE.U32.AND UP0, UPT, UR4, URZ, UPT ;  /* 0x000000ff0400728c */ /* 0x008fc8000bf05070 */
[----:B------:R-:W-:Y:S01]  /*0070*/  UISETP.NE.AND.EX UP0, UPT, UR5, URZ, UPT, UP0 ;  /* 0x000000ff0500728c */ /* 0x000fe2000bf05300 */
[----:B--2---:R-:W-:-:S05]  /*0080*/  SHF.R.U32.HI R94, RZ, 0x5, R103 ;  /* 0x00000005ff5e7819 */ /* 0x004fca0000011667 */
[----:B------:R-:W2:Y:S02]  /*0090*/  SHFL.IDX PT, R0, R94, RZ, 0x1f ;  /* 0x00001fff5e007589 */ /* 0x000ea400000e0000 */
[----:B--2---:R-:W-:Y:S01]  /*00a0*/  R2UR UR8, R0 ;  /* 0x00000000000872ca */ /* 0x004fe200000e0000 */
[----:B-1--4-:R-:W-:-:S14]  /*00b0*/  BRA.U UP0, `(.L_x_0) ;  /* 0x00000001002c7547 */ /* 0x012fdc000b800000 */
[----:B------:R-:W1:Y:S02]  /*00c0*/  LDCU.64 UR6, c[0x0][0xa88] ;  /* 0x00015100ff0677ac */ /* 0x000e640008000a00 */
[----:B-1----:R-:W-:-:S04]  /*00d0*/  UISETP.NE.U32.AND UP0, UPT, UR6, URZ, UPT ;  /* 0x000000ff0600728c */ /* 0x002fc8000bf05070 */
[----:B------:R-:W-:-:S09]  /*00e0*/  UISETP.NE.AND.EX UP0, UPT, UR7, URZ, UPT, UP0 ;  /* 0x000000ff0700728c */ /* 0x000fd2000bf05300 */
[----:B------:R-:W-:Y:S05]  /*00f0*/  BRA.U !UP0, `(.L_x_1) ;  /* 0x0000000108107547 */ /* 0x000fea000b800000 */
[----:B------:R-:W1:Y:S02]  /*0100*/  LDC.64 R48, c[0x0][0xa88] ;  /* 0x0002a200ff307b82 */ /* 0x000e640000000a00 */
[----:B-1----:R1:W5:Y:S01]  /*0110*/  LDG.E R48, desc[UR38][R48.64] ;  /* 0x0000002630307981 */ /* 0x002362000c1e1900 */
[----:B------:R-:W-:Y:S01]  /*0120*/  HFMA2 R89, -RZ, RZ, 0, 5.9604644775390625e-08 ;  /* 0x00000001ff597431 */ /* 0x000fe200000001ff */
[----:B------:R-:W-:Y:S05]  /*0130*/  BRA `(.L_x_0) ;  /* 0x00000000000c7947 */ /* 0x000fea0003800000 */
.L_x_1:
[----:B------:R-:W1:Y:S01]  /*0140*/  LDCU UR6, c[0x0][0xa80] ;  /* 0x00015000ff0677ac */ /* 0x000e620008000800 */
[----:B------:R-:W-:Y:S01]  /*0150*/  HFMA2 R89, -RZ, RZ, 0, 5.9604644775390625e-08 ;  /* 0x00000001ff597431 */ /* 0x000fe200000001ff */
[----:B-1----:R-:W-:-:S07]  /*0160*/  MOV R48, UR6 ;  /* 0x0000000600307c02 */ /* 0x002fce0008000f00 */
.L_x_0:
[----:B------:R-:W2:Y:S02]  /*0170*/  LDCU.64 UR6, c[0x0][0xab0] ;  /* 0x00015600ff0677ac */ /* 0x000ea40008000a00 */
[----:B--2---:R-:W-:-:S04]  /*0180*/  UISETP.NE.U32.AND UP0, UPT, UR6, URZ, UPT ;  /* 0x000000ff0600728c */ /* 0x004fc8000bf05070 */
[----:B------:R-:W-:-:S09]  /*0190*/  UISETP.NE.AND.EX UP0, UPT, UR7, URZ, UPT, UP0 ;  /* 0x000000ff0700728c */ /* 0x000fd2000bf05300 */
[----:B------:R-:W-:Y:S05]  /*01a0*/  BRA.U UP0, `(.L_x_2) ;  /* 0x0000000100247547 */ /* 0x000fea000b800000 */
[----:B------:R-:W2:Y:S02]  /*01b0*/  LDCU.64 UR6, c[0x0][0xaa8] ;  /* 0x00015500ff0677ac */ /* 0x000ea40008000a00 */
[----:B--2---:R-:W-:-:S04]  /*01c0*/  UISETP.NE.U32.AND UP0, UPT, UR6, URZ, UPT ;  /* 0x000000ff0600728c */ /* 0x004fc8000bf05070 */
[----:B------:R-:W-:-:S09]  /*01d0*/  UISETP.NE.AND.EX UP0, UPT, UR7, URZ, UPT, UP0 ;  /* 0x000000ff0700728c */ /* 0x000fd2000bf05300 */
[----:B------:R-:W-:Y:S05]  /*01e0*/  BRA.U !UP0, `(.L_x_3) ;  /* 0x00000001080c7547 */ /* 0x000fea000b800000 */
[----:B------:R-:W2:Y:S02]  /*01f0*/  LDC.64 R46, c[0x0][0xaa8] ;  /* 0x0002aa00ff2e7b82 */ /* 0x000ea40000000a00 */
[----:B--2---:R2:W5:Y:S01]  /*0200*/  LDG.E R46, desc[UR38][R46.64] ;  /* 0x000000262e2e7981 */ /* 0x004562000c1e1900 */
[----:B------:R-:W-:Y:S05]  /*0210*/  BRA `(.L_x_2) ;  /* 0x0000000000087947 */ /* 0x000fea0003800000 */
.L_x_3:
[----:B------:R-:W2:Y:S02]  /*0220*/  LDCU UR6, c[0x0][0xaa0] ;  /* 0x00015400ff0677ac */ /* 0x000ea40008000800 */
[----:B--2---:R-:W-:Y:S02]  /*0230*/  MOV R46, UR6 ;  /* 0x00000006002e7c02 */ /* 0x004fe40008000f00 */
.L_x_2:
[----:B------:R-:W-:Y:S01]  /*0240*/  IMAD.U32 R0, RZ, RZ, UR8 ;  /* 0x00000008ff007e24 */ /* 0x000fe2000f8e00ff */
[----:B------:R-:W-:Y:S04]  /*0250*/  BSSY.RECONVERGENT B0, `(.L_x_4) ;  /* 0x000000f000007945 */ /* 0x000fe80003800200 */
[C---:B------:R-:W-:Y:S02]  /*0260*/  ISETP.NE.OR P1, PT, R0.reuse, 0x1, !P4 ;  /* 0x000000010000780c */ /* 0x040fe40006725670 */
[----:B------:R-:W-:-:S11]  /*0270*/  ISETP.NE.OR P0, PT, R0, 0x3, !P4 ;  /* 0x000000030000780c */ /* 0x000fd60006705670 */
[----:B------:R-:W-:Y:S05]  /*0280*/  @P1 BRA `(.L_x_5) ;  /* 0x00000000002c1947 */ /* 0x000fea0003800000 */
[----:B------:R-:W3:Y:S02]  /*0290*/  LDCU.64 UR6, c[0x0][0x348] ;  /* 0x00006900ff0677ac */ /* 0x000ee40008000a00 */
[----:B---3--:R-:W-:Y:S02]  /*02a0*/  UIADD3 UR12, UP2, UPT, UR6, 0x80, URZ ;  /* 0x00000080060c7890 */ /* 0x008fe4000ff5e0ff */
[----:B------:R-:W-:Y:S02]  /*02b0*/  UIADD3 UR10, UP1, UPT, UR6, 0x280, URZ ;  /* 0x00000280060a7890 */ /* 0x000fe4000ff3e0ff */
[----:B------:R-:W-:Y:S02]  /*02c0*/  UIADD3 UR6, UP0, UPT, UR6, 0x180, URZ ;  /* 0x0000018006067890 */ /* 0x000fe4000ff1e0ff */
[----:B------:R-:W-:Y:S02]  /*02d0*/  UIADD3.X UR13, UPT, UPT, URZ, UR7, URZ, UP2, !UPT ;  /* 0x00000007ff0d7290 */ /* 0x000fe400097fe4ff */
[----:B------:R-:W-:-:S02]  /*02e0*/  UIADD3.X UR11, UPT, UPT, URZ, UR7, URZ, UP1, !UPT ;  /* 0x00000007ff0b7290 */ /* 0x000fc40008ffe4ff */
[----:B------:R-:W-:-:S05]  /*02f0*/  UIADD3.X UR7, UPT, UPT, URZ, UR7, URZ, UP0, !UPT ;  /* 0x00000007ff077290 */ /* 0x000fca00087fe4ff */
[----:B------:R3:W-:Y:S02]  /*0300*/  UTMACCTL.PF [UR12] ;  /* 0x000000000c0079b9 */ /* 0x0007e40008040000 */
[----:B------:R3:W-:Y:S02]  /*0310*/  UTMACCTL.PF [UR10] ;  /* 0x000000000a0079b9 */ /* 0x0007e40008040000 */
[----:B------:R3:W-:Y:S02]  /*0320*/  UTMACCTL.PF [UR6] ;  /* 0x00000000060079b9 */ /* 0x0007e40008040000 */
[----:B---3--:R-:W-:Y:S01]  /*0330*/  NOP ;  /* 0x0000000000007918 */ /* 0x008fe20000000000 */
.L_x_5:
[----:B------:R-:W-:Y:S05]  /*0340*/  BSYNC.RECONVERGENT B0 ;  /* 0x0000000000007941 */ /* 0x000fea0003800200 */
.L_x_4:
[----:B------:R-:W-:Y:S04]  /*0350*/  BSSY.RECONVERGENT B0, `(.L_x_6) ;  /* 0x000000a000007945 */ /* 0x000fe80003800200 */
[----:B------:R-:W-:Y:S05]  /*0360*/  @P0 BRA `(.L_x_7) ;  /* 0x0000000000200947 */ /* 0x000fea0003800000 */
[----:B------:R-:W3:Y:S02]  /*0370*/  LDCU.64 UR6, c[0x0][0x348] ;  /* 0x00006900ff0677ac */ /* 0x000ee40008000a00 */
[----:B---3--:R-:W-:Y:S02]  /*0380*/  UIADD3 UR10, UP1, UPT, UR6, 0x780, URZ ;  /* 0x00000780060a7890 */ /* 0x008fe4000ff3e0ff */
[----:B------:R-:W-:Y:S02]  /*0390*/  UIADD3 UR6, UP0, UPT, UR6, 0x880, URZ ;  /* 0x0000088006067890 */ /* 0x000fe4000ff1e0ff */
[----:B------:R-:W-:Y:S02]  /*03a0*/  UIADD3.X UR11, UPT, UPT, URZ, UR7, URZ, UP1, !UPT ;  /* 0x00000007ff0b7290 */ /* 0x000fe40008ffe4ff */
[----:B------:R-:W-:-:S07]  /*03b0*/  UIADD3.X UR7, UPT, UPT, URZ, UR7, URZ, UP0, !UPT ;  /* 0x00000007ff077290 */ /* 0x000fce00087fe4ff */
[----:B------:R3:W-:Y:S02]  /*03c0*/  UTMACCTL.PF [UR10] ;  /* 0x000000000a0079b9 */ /* 0x0007e40008040000 */
[----:B------:R3:W-:Y:S02]  /*03d0*/  UTMACCTL.PF [UR6] ;  /* 0x00000000060079b9 */ /* 0x0007e40008040000 */
[----:B---3--:R-:W-:Y:S01]  /*03e0*/  NOP ;  /* 0x0000000000007918 */ /* 0x008fe20000000000 */
.L_x_7:
[----:B------:R-:W-:Y:S05]  /*03f0*/  BSYNC.RECONVERGENT B0 ;  /* 0x0000000000007941 */ /* 0x000fea0003800200 */
.L_x_6:
[----:B------:R-:W3:Y:S01]  /*0400*/  LDCU.64 UR6, c[0x0][0xa88] ;  /* 0x00015100ff0677ac */ /* 0x000ee20008000a00 */
[----:B------:R-:W-:Y:S02]  /*0410*/  UISETP.EQ.U32.AND UP1, UPT, UR4, URZ, UPT ;  /* 0x000000ff0400728c */ /* 0x000fe4000bf22070 */
[----:B------:R-:W-:Y:S02]  /*0420*/  UPLOP3.LUT UP2, UPT, UPT, UPT, UPT, 0x80, 0x8 ;  /* 0x000000000008789c */ /* 0x000fe40003f4f070 */
[----:B---3--:R-:W-:-:S04]  /*0430*/  UISETP.NE.U32.AND UP0, UPT, UR6, URZ, UPT ;  /* 0x000000ff0600728c */ /* 0x008fc8000bf05070 */
[----:B------:R-:W-:-:S04]  /*0440*/  UISETP.NE.AND.EX UP0, UPT, UR7, URZ, UPT, UP0 ;  /* 0x000000ff0700728c */ /* 0x000fc8000bf05300 */
[----:B------:R-:W-:-:S04]  /*0450*/  UISETP.EQ.OR.EX UP3, UPT, UR5, URZ, !UP0, UP1 ;  /* 0x000000ff0500728c */ /* 0x000fc8000c762710 */
[----:B------:R-:W-:-:S05]  /*0460*/  UP2UR UR50, UPR, URZ, 0x8 ;  /* 0x00000008ff327883 */ /* 0x000fca0008000000 */
[----:B------:R-:W-:Y:S07]  /*0470*/  BRA.U !UP3, `(.L_x_8) ;  /* 0x000000010b207547 */ /* 0x000fee000b800000 */
[----:B-----5:R-:W-:Y:S01]  /*0480*/  R2UR UR6, R48 ;  /* 0x00000000300672ca */ /* 0x020fe200000e0000 */
[----:B------:R-:W-:Y:S02]  /*0490*/  UISETP.NE.U32.AND UP1, UPT, UR4, URZ, UPT ;  /* 0x000000ff0400728c */ /* 0x000fe4000bf25070 */
[----:B------:R-:W-:Y:S02]  /*04a0*/  USEL UR4, URZ, 0xffffffff, UP0 ;  /* 0xffffffffff047887 */ /* 0x000fe40008000000 */
[----:B------:R-:W-:-:S08]  /*04b0*/  UISETP.NE.AND.EX UP1, UPT, UR5, URZ, UPT, UP1 ;  /* 0x000000ff0500728c */ /* 0x000fd0000bf25310 */
[----:B------:R-:W-:-:S04]  /*04c0*/  UISETP.NE.AND UP0, UPT, UR6, URZ, UPT ;  /* 0x000000ff0600728c */ /* 0x000fc8000bf05270 */
[----:B------:R-:W-:-:S04]  /*04d0*/  @!UP1 USEL UR4, URZ, 0xffffffff, UP0 ;  /* 0xffffffffff049887 */ /* 0x000fc80008000000 */
[----:B------:R-:W-:-:S04]  /*04e0*/  ULOP3.LUT UR4, UR4, 0x1, URZ, 0xc0, !UPT ;  /* 0x0000000104047892 */ /* 0x000fc8000f8ec0ff */
[----:B------:R-:W-:-:S11]  /*04f0*/  UISETP.NE.U32.AND UP2, UPT, UR4, 0x1, UPT ;  /* 0x000000010400788c */ /* 0x000fd6000bf45070 */
.L_x_8:
[----:B------:R-:W3:Y:S01]  /*0500*/  SHFL.IDX PT, R2, R94, RZ, 0x1f ;  /* 0x00001fff5e027589 */ /* 0x000ee200000e0000 */
[----:B------:R-:W-:Y:S01]  /*0510*/  UISETP.EQ.AND UP0, UPT, UR8, 0x3, UP2 ;  /* 0x000000030800788c */ /* 0x000fe20009702270 */
[----:B---3--:R-:W-:-:S13]  /*0520*/  ISETP.NE.AND P0, PT, R2, RZ, PT ;  /* 0x000000ff0200720c */ /* 0x008fda0003f05270 */
[----:B------:R-:W-:Y:S05]  /*0530*/  @P0 BRA `(.L_x_9) ;  /* 0x0000000000580947 */ /* 0x000fea0003800000 */
[----:B------:R-:W3:Y:S01]  /*0540*/  S2UR UR5, SR_CgaCtaId ;  /* 0x00000000000579c3 */ /* 0x000ee20000008800 */
[----:B------:R-:W-:Y:S01]  /*0550*/  UMOV UR6, 0x400 ;  /* 0x0000040000067882 */ /* 0x000fe20000000000 */
[----:B------:R-:W-:Y:S01]  /*0560*/  UMOV UR4, 0x1 ;  /* 0x0000000100047882 */ /* 0x000fe20000000000 */
[----:B------:R-:W-:Y:S01]  /*0570*/  ELECT P0, URZ, PT ;  /* 0x0000000000ff782f */ /* 0x000fe20003800000 */
[----:B---3--:R-:W-:Y:S02]  /*0580*/  ULEA UR5, UR5, UR6, 0x18 ;  /* 0x0000000605057291 */ /* 0x008fe4000f8ec0ff */
[----:B------:R-:W-:-:S04]  /*0590*/  UIADD3 UR6, UPT, UPT, -UR4, 0x100000, URZ ;  /* 0x0010000004067890 */ /* 0x000fc8000fffe1ff */
[----:B------:R-:W-:Y:S02]  /*05a0*/  USHF.L.U32 UR7, UR6, 0xb, URZ ;  /* 0x0000000b06077899 */ /* 0x000fe400080006ff */
[----:B------:R-:W-:Y:S01]  /*05b0*/  USHF.L.U32 UR6, UR6, 0x1, URZ ;  /* 0x0000000106067899 */ /* 0x000fe200080006ff */
[----:B------:R-:W3:Y:S11]  /*05c0*/  FENCE.VIEW.ASYNC.S ;  /* 0x00000000000073c6 */ /* 0x000ef60000000000 */
[----:B---3--:R3:W4:Y:S01]  /*05d0*/  SYNCS.EXCH.64 URZ, [UR5], UR6 ;  /* 0x0000000605ff75b2 */ /* 0x0087220008000100 */
[----:B------:R3:W1:Y:S01]  /*05e0*/  SYNCS.EXCH.64 URZ, [UR5+0x30], UR6 ;  /* 0x0000300605ff75b2 */ /* 0x0006620008000100 */
        /* <DEDUP_REMOVED lines=10> */
[----:B------:R-:W-:Y:S01]  /*0690*/  NOP ;  /* 0x0000000000007918 */ /* 0x000fe20000000000 */
.L_x_9:
[----:B------:R-:W2:Y:S01]  /*06a0*/  SHFL.IDX PT, R2, R94, RZ, 0x1f ;  /* 0x00001fff5e027589 */ /* 0x000ea200000e0000 */
[----:B------:R-:W-:Y:S01]  /*06b0*/  NOP ;  /* 0x0000000000007918 */ /* 0x000fe20000000000 */
[----:B--2---:R-:W-:-:S13]  /*06c0*/  ISETP.NE.AND P0, PT, R2, 0x1, PT ;  /* 0x000000010200780c */ /* 0x004fda0003f05270 */
[----:B------:R-:W-:Y:S05]  /*06d0*/  @P0 BRA `(.L_x_10) ;  /* 0x0000000000580947 */ /* 0x000fea0003800000 */
[----:B---3--:R-:W2:Y:S01]  /*06e0*/  S2UR UR6, SR_CgaCtaId ;  /* 0x00000000000679c3 */ /* 0x008ea20000008800 */
[----:B------:R-:W-:Y:S01]  /*06f0*/  UMOV UR7, 0x400 ;  /* 0x0000040000077882 */ /* 0x000fe20000000000 */
[----:B------:R-:W-:Y:S01]  /*0700*/  UMOV UR5, 0x20 ;  /* 0x0000002000057882 */ /* 0x000fe20000000000 */
[----:B------:R-:W-:Y:S01]  /*0710*/  UMOV UR4, 0x80 ;  /* 0x0000008000047882 */ /* 0x000fe20000000000 */
[----:B------:R-:W-:-:S04]  /*0720*/  UIADD3 UR10, UPT, UPT, -UR5, 0x100000, URZ ;  /* 0x00100000050a7890 */ /* 0x000fc8000fffe1ff */
[----:B------:R-:W-:Y:S02]  /*0730*/  USHF.L.U32 UR11, UR10, 0xb, URZ ;  /* 0x0000000b0a0b7899 */ /* 0x000fe400080006ff */
[----:B------:R-:W-:Y:S02]  /*0740*/  USHF.L.U32 UR10, UR10, 0x1, URZ ;  /* 0x000000010a0a7899 */ /* 0x000fe400080006ff */
[----:B------:R-:W-:-:S04]  /*0750*/  UIADD3 UR4, UPT, UPT, -UR4, 0x100000, URZ ;  /* 0x0010000004047890 */ /* 0x000fc8000fffe1ff */
[----:B------:R-:W-:Y:S02]  /*0760*/  USHF.L.U32 UR5, UR4, 0xb, URZ ;  /* 0x0000000b04057899 */ /* 0x000fe400080006ff */
[----:B------:R-:W-:Y:S01]  /*0770*/  USHF.L.U32 UR4, UR4, 0x1, URZ ;  /* 0x0000000104047899 */ /* 0x000fe200080006ff */
[----:B------:R-:W-:Y:S01]  /*0780*/  ELECT P0, URZ, PT ;  /* 0x0000000000ff782f */ /* 0x000fe20003800000 */
[----:B--2---:R-:W-:Y:S01]  /*0790*/  ULEA UR6, UR6, UR7, 0x18 ;  /* 0x0000000706067291 */ /* 0x004fe2000f8ec0ff */
[----:B------:R-:W2:Y:S11]  /*07a0*/  FENCE.VIEW.ASYNC.S ;  /* 0x00000000000073c6 */ /* 0x000eb60000000000 */
[----:B--2---:R2:W3:Y:S01]  /*07b0*/  SYNCS.EXCH.64 URZ, [UR6+0x60], UR10 ;  /* 0x0000600a06ff75b2 */ /* 0x0044e20008000100 */
        /* <DEDUP_REMOVED lines=8> */
.L_x_10:
[----:B------:R-:W4:Y:S01]  /*0840*/  SHFL.IDX PT, R2, R94, RZ, 0x1f ;  /* 0x00001fff5e027589 */ /* 0x000f2200000e0000 */
[----:B------:R-:W-:Y:S01]  /*0850*/  NOP ;  /* 0x0000000000007918 */ /* 0x000fe20000000000 */
[----:B----4-:R-:W-:-:S13]  /*0860*/  ISETP.NE.AND P0, PT, R2, 0x3, PT ;  /* 0x000000030200780c */ /* 0x010fda0003f05270 */
[----:B------:R-:W-:Y:S05]  /*0870*/  @P0 BRA `(.L_x_11) ;  /* 0x0000000000300947 */ /* 0x000fea0003800000 */
[----:B--23--:R-:W2:Y:S01]  /*0880*/  S2UR UR5, SR_CgaCtaId ;  /* 0x00000000000579c3 */ /* 0x00cea20000008800 */
[----:B------:R-:W-:Y:S01]  /*0890*/  UMOV UR6, 0x400 ;  /* 0x0000040000067882 */ /* 0x000fe20000000000 */
[----:B------:R-:W-:Y:S01]  /*08a0*/  UMOV UR4, 0x20 ;  /* 0x0000002000047882 */ /* 0x000fe20000000000 */
[----:B------:R-:W-:Y:S01]  /*08b0*/  ELECT P0, URZ, PT ;  /* 0x0000000000ff782f */ /* 0x000fe20003800000 */
[----:B--2---:R-:W-:Y:S02]  /*08c0*/  ULEA UR5, UR5, UR6, 0x18 ;  /* 0x0000000605057291 */ /* 0x004fe4000f8ec0ff */
[----:B------:R-:W-:-:S04]  /*08d0*/  UIADD3 UR6, UPT, UPT, -UR4, 0x100000, URZ ;  /* 0x0010000004067890 */ /* 0x000fc8000fffe1ff */
[----:B------:R-:W-:Y:S02]  /*08e0*/  USHF.L.U32 UR7, UR6, 0xb, URZ ;  /* 0x0000000b06077899 */ /* 0x000fe400080006ff */
[----:B------:R-:W-:Y:S01]  /*08f0*/  USHF.L.U32 UR6, UR6, 0x1, URZ ;  /* 0x0000000106067899 */ /* 0x000fe200080006ff */
[----:B------:R-:W2:Y:S11]  /*0900*/  FENCE.VIEW.ASYNC.S ;  /* 0x00000000000073c6 */ /* 0x000eb60000000000 */
[----:B--2---:R4:W2:Y:S01]  /*0910*/  SYNCS.EXCH.64 URZ, [UR5+0xa0], UR6 ;  /* 0x0000a00605ff75b2 */ /* 0x0048a20008000100 */
[----:B------:R4:W3:Y:S02]  /*0920*/  SYNCS.EXCH.64 URZ, [UR5+0xa8], UR6 ;  /* 0x0000a80605ff75b2 */ /* 0x0008e40008000100 */
[----:B----4-:R-:W-:Y:S01]  /*0930*/  NOP ;  /* 0x0000000000007918 */ /* 0x010fe20000000000 */
.L_x_11:
[----:B------:R-:W4:Y:S01]  /*0940*/  SHFL.IDX PT, R2, R94, RZ, 0x1f ;  /* 0x00001fff5e027589 */ /* 0x000f2200000e0000 */
[----:B------:R-:W-:Y:S01]  /*0950*/  NOP ;  /* 0x0000000000007918 */ /* 0x000fe20000000000 */
[----:B----4-:R-:W-:-:S13]  /*0960*/  ISETP.NE.AND P0, PT, R2, 0x4, PT ;  /* 0x000000040200780c */ /* 0x010fda0003f05270 */
[----:B------:R-:W-:Y:S05]  /*0970*/  @P0 BRA `(.L_x_12) ;  /* 0x00000000004c0947 */ /* 0x000fea0003800000 */
[----:B--23--:R-:W2:Y:S01]  /*0980*/  S2UR UR5, SR_CgaCtaId ;  /* 0x00000000000579c3 */ /* 0x00cea20000008800 */
[----:B------:R-:W-:Y:S01]  /*0990*/  UMOV UR7, 0x100 ;  /* 0x0000010000077882 */ /* 0x000fe20000000000 */
[----:B------:R-:W-:Y:S01]  /*09a0*/  UMOV UR6, 0x400 ;  /* 0x0000040000067882 */ /* 0x000fe20000000000 */
[----:B------:R-:W-:Y:S01]  /*09b0*/  USEL UR7, UR7, 0xe0, UP2 ;  /* 0x000000e007077887 */ /* 0x000fe20009000000 */
[----:B------:R-:W-:Y:S01]  /*09c0*/  UMOV UR4, 0x1 ;  /* 0x0000000100047882 */ /* 0x000fe20000000000 */
[----:B------:R-:W-:Y:S01]  /*09d0*/  ELECT P0, URZ, PT ;  /* 0x0000000000ff782f */ /* 0x000fe20003800000 */
[----:B------:R-:W-:-:S04]  /*09e0*/  UIADD3 UR10, UPT, UPT, -UR4, 0x100000, URZ ;  /* 0x00100000040a7890 */ /* 0x000fc8000fffe1ff */
[----:B------:R-:W-:Y:S02]  /*09f0*/  USHF.L.U32 UR11, UR10, 0xb, URZ ;  /* 0x0000000b0a0b7899 */ /* 0x000fe400080006ff */
[----:B------:R-:W-:Y:S02]  /*0a00*/  USHF.L.U32 UR10, UR10, 0x1, URZ ;  /* 0x000000010a0a7899 */ /* 0x000fe400080006ff */
[----:B--2---:R-:W-:Y:S02]  /*0a10*/  ULEA UR5, UR5, UR6, 0x18 ;  /* 0x0000000605057291 */ /* 0x004fe4000f8ec0ff */
[----:B------:R-:W-:-:S04]  /*0a20*/  UIADD3 UR6, UPT, UPT, -UR7, 0x100000, URZ ;  /* 0x0010000007067890 */ /* 0x000fc8000fffe1ff */
[----:B------:R-:W-:Y:S02]  /*0a30*/  USHF.L.U32 UR7, UR6, 0xb, URZ ;  /* 0x0000000b06077899 */ /* 0x000fe400080006ff */
[----:B------:R-:W-:Y:S01]  /*0a40*/  USHF.L.U32 UR6, UR6, 0x1, URZ ;  /* 0x0000000106067899 */ /* 0x000fe200080006ff */
[----:B------:R-:W2:Y:S03]  /*0a50*/  FENCE.VIEW.ASYNC.S ;  /* 0x00000000000073c6 */ /* 0x000ea60000000000 */
[----:B--2---:R4:W2:Y:S08]  /*0a60*/  SYNCS.EXCH.64 URZ, [UR5+0xb0], UR10 ;  /* 0x0000b00a05ff75b2 */ /* 0x0048b00008000100 */
[----:B------:R4:W3:Y:S01]  /*0a70*/  SYNCS.EXCH.64 URZ, [UR5+0xc0], UR6 ;  /* 0x0000c00605ff75b2 */ /* 0x0008e20008000100 */
[----:B------:R4:W1:Y:S01]  /*0a80*/  SYNCS.EXCH.64 URZ, [UR5+0xb8], UR10 ;  /* 0x0000b80a05ff75b2 */ /* 0x0008620008000100 */
[----:B------:R4:W1:Y:S02]  /*0a90*/  SYNCS.EXCH.64 URZ, [UR5+0xc8], UR6 ;  /* 0x0000c80605ff75b2 */ /* 0x0008640008000100 */
[----:B----4-:R-:W-:Y:S01]  /*0aa0*/  NOP ;  /* 0x0000000000007918 */ /* 0x010fe20000000000 */
.L_x_12:
[----:B------:R-:W4:Y:S01]  /*0ab0*/  SHFL.IDX PT, R2, R94, RZ, 0x1f ;  /* 0x00001fff5e027589 */ /* 0x000f2200000e0000 */
[----:B------:R-:W-:Y:S01]  /*0ac0*/  NOP ;  /* 0x0000000000007918 */ /* 0x000fe20000000000 */
[----:B----4-:R-:W-:-:S13]  /*0ad0*/  ISETP.NE.AND P0, PT, R2, 0x5, PT ;  /* 0x000000050200780c */ /* 0x010fda0003f05270 */
[----:B------:R-:W-:Y:S05]  /*0ae0*/  @P0 BRA `(.L_x_13) ;  /* 0x0000000000480947 */ /* 0x000fea0003800000 */
[----:B--23--:R-:W2:Y:S01]  /*0af0*/  S2UR UR6, SR_CgaCtaId ;  /* 0x00000000000679c3 */ /* 0x00cea20000008800 */
        /* <DEDUP_REMOVED lines=12> */
[----:B--2---:R4:W2:Y:S01]  /*0bc0*/  SYNCS.EXCH.64 URZ, [UR6+0xd0], UR10 ;  /* 0x0000d00a06ff75b2 */ /* 0x0048a20008000100 */
[----:B------:R4:W3:Y:S01]  /*0bd0*/  SYNCS.EXCH.64 URZ, [UR6+0xe0], UR4 ;  /* 0x0000e00406ff75b2 */ /* 0x0008e20008000100 */
[----:B------:R4:W1:Y:S01]  /*0be0*/  SYNCS.EXCH.64 URZ, [UR6+0xd8], UR10 ;  /* 0x0000d80a06ff75b2 */ /* 0x0008620008000100 */
[----:B------:R4:W1:Y:S02]  /*0bf0*/  SYNCS.EXCH.64 URZ, [UR6+0xe8], UR4 ;  /* 0x0000e80406ff75b2 */ /* 0x0008640008000100 */
[----:B----4-:R-:W-:Y:S01]  /*0c00*/  NOP ;  /* 0x0000000000007918 */ /* 0x010fe20000000000 */
.L_x_13:
[----:B------:R-:W4:Y:S01]  /*0c10*/  SHFL.IDX PT, R2, R94, RZ, 0x1f ;  /* 0x00001fff5e027589 */ /* 0x000f2200000e0000 */
[----:B--2---:R-:W2:Y:S01]  /*0c20*/  S2UR UR11, SR_CTAID.X ;  /* 0x00000000000b79c3 */ /* 0x004ea20000002500 */
[----:B------:R-:W-:Y:S01]  /*0c30*/  NOP ;  /* 0x0000000000007918 */ /* 0x000fe20000000000 */
[----:B----4-:R-:W-:-:S13]  /*0c40*/  ISETP.NE.AND P0, PT, R2, 0x3, PT ;  /* 0x000000030200780c */ /* 0x010fda0003f05270 */
[----:B--2---:R-:W-:Y:S05]  /*0c50*/  @P0 BRA `(.L_x_14) ;  /* 0x0000000000380947 */ /* 0x004fea0003800000 */
[----:B---3--:R-:W2:Y:S01]  /*0c60*/  S2UR UR5, SR_CgaCtaId ;  /* 0x00000000000579c3 */ /* 0x008ea20000008800 */
        /* <DEDUP_REMOVED lines=8> */
[----:B--2---:R2:W4:Y:S01]  /*0cf0*/  SYNCS.EXCH.64 URZ, [UR5+0xf0], UR6 ;  /* 0x0000f00605ff75b2 */ /* 0x0045220008000100 */
[----:B------:R2:W3:Y:S01]  /*0d00*/  SYNCS.EXCH.64 URZ, [UR5+0x100], UR6 ;  /* 0x0001000605ff75b2 */ /* 0x0004e20008000100 */
[----:B------:R2:W1:Y:S01]  /*0d10*/  SYNCS.EXCH.64 URZ, [UR5+0xf8], UR6 ;  /* 0x0000f80605ff75b2 */ /* 0x0004620008000100 */
[----:B------:R2:W1:Y:S01]  /*0d20*/  SYNCS.EXCH.64 URZ, [UR5+0x108], UR6 ;  /* 0x0001080605ff75b2 */ /* 0x0004620008000100 */
[----:B------:R-:W-:Y:S01]  /*0d30*/  NOP ;  /* 0x0000000000007918 */ /* 0x000fe20000000000 */
.L_x_14:
[----:B------:R-:W4:Y:S01]  /*0d40*/  S2UR UR4, SR_CTAID.Y ;  /* 0x00000000000479c3 */ /* 0x000f220000002600 */
[----:B------:R-:W-:-:S05]  /*0d50*/  CS2R.32 R88, SR_CgaSize ;  /* 0x0000000000587805 */ /* 0x000fca0000008a00 */
[----:B------:R-:W-:-:S05]  /*0d60*/  IMAD R88, R88, -0xa0, RZ ;  /* 0xffffff6058587824 */ /* 0x000fca00078e02ff */
[----:B--23--:R-:W-:-:S14]  /*0d70*/  R2UR UR5, R88 ;  /* 0x00000000580572ca */ /* 0x00cfdc00000e0000 */
[----:B------:R-:W2:Y:S01]  /*0d80*/  LDCU UR5, c[0x0][UR5+0x2b4] ;  /* 0x00005680050577ac */ /* 0x000ea20008000800 */
[----:B------:R-:W-:Y:S01]  /*0d90*/  I2FP.F32.U32 R5, UR11 ;  /* 0x0000000b00057c45 */ /* 0x000fe20008201000 */
[----:B------:R-:W-:Y:S01]  /*0da0*/  NOP ;  /* 0x0000000000007918 */ /* 0x000fe20000000000 */
[----:B------:R-:W-:-:S05]  /*0db0*/  CS2R.32 R88, SR_CgaSize ;  /* 0x0000000000587805 */ /* 0x000fca0000008a00 */
[----:B------:R-:W-:-:S05]  /*0dc0*/  IMAD R88, R88, -0xa0, RZ ;  /* 0xffffff6058587824 */ /* 0x000fca00078e02ff */
[----:B------:R-:W-:-:S14]  /*0dd0*/  R2UR UR6, R88 ;  /* 0x00000000580672ca */ /* 0x000fdc00000e0000 */
[----:B------:R-:W3:Y:S01]  /*0de0*/  LDCU UR6, c[0x0][UR6+0x2b0] ;  /* 0x00005600060677ac */ /* 0x000ee20008000800 */
[----:B------:R-:W1:Y:S01]  /*0df0*/  LDC R10, c[0x0][0xd24] ;  /* 0x00034900ff0a7b82 */ /* 0x000e620000000800 */
[----:B------:R-:W-:-:S05]  /*0e00*/  CS2R.32 R2, SR_CgaSize ;  /* 0x0000000000027805 */ /* 0x000fca0000008a00 */
[----:B------:R-:W-:-:S06]  /*0e10*/  IMAD R2, R2, -0xa0, RZ ;  /* 0xffffff6002027824 */ /* 0x000fcc00078e02ff */
[----:B------:R-:W1:Y:S01]  /*0e20*/  LDC R2, c[0x0][R2+0x2a4] ;  /* 0x0000a90002027b82 */ /* 0x000e620000000800 */
[----:B---3--:R-:W-:Y:S01]  /*0e30*/  FMUL R5, R5, UR6 ;  /* 0x0000000605057c20 */ /* 0x008fe20008400000 */
[----:B----4-:R-:W-:Y:S02]  /*0e40*/  I2FP.F32.U32 R4, UR4 ;  /* 0x0000000400047c45 */ /* 0x010fe40008201000 */
[----:B------:R-:W-:-:S05]  /*0e50*/  CS2R.32 R3, SR_CgaSize ;  /* 0x0000000000037805 */ /* 0x000fca0000008a00 */
[----:B------:R-:W-:-:S06]  /*0e60*/  IMAD R3, R3, -0xa0, RZ ;  /* 0xffffff6003037824 */ /* 0x000fcc00078e02ff */
[----:B------:R-:W3:Y:S01]  /*0e70*/  LDC R3, c[0x0][R3+0x2a0] ;  /* 0x0000a80003037b82 */ /* 0x000ee20000000800 */
[----:B------:R-:W-:Y:S01]  /*0e80*/  MOV R24, UR4 ;  /* 0x0000000400187c02 */ /* 0x000fe20008000f00 */
[----:B------:R-:W4:Y:S01]  /*0e90*/  F2I.U32.TRUNC.NTZ R88, R5 ;  /* 0x0000000500587305 */ /* 0x000f22000020f000 */
[----:B--2---:R-:W-:-:S05]  /*0ea0*/  FMUL R4, R4, UR5 ;  /* 0x0000000504047c20 */ /* 0x004fca0008400000 */
[----:B-1----:R-:W-:Y:S01]  /*0eb0*/  BAR.SYNC.DEFER_BLOCKING 0x0 ;  /* 0x0000000000007b1d */ /* 0x002fe20000010000 */
[----:B------:R-:W-:-:S05]  /*0ec0*/  ISETP.GE.AND P0, PT, R10, 0x1, PT ;  /* 0x000000010a00780c */ /* 0x000fca0003f06270 */
[----:B------:R-:W1:Y:S02]  /*0ed0*/  F2I.U32.TRUNC.NTZ R81, R4 ;  /* 0x0000000400517305 */ /* 0x000e64000020f000 */
[----:B------:R-:W2:Y:S01]  /*0ee0*/  S2UR UR36, SR_CTAID.Z ;  /* 0x00000000002479c3 */ /* 0x000ea20000002700 */
[----:B----4-:R-:W-:-:S05]  /*0ef0*/  IADD3 R88, PT, PT, -R88, RZ, RZ ;  /* 0x000000ff58587210 */ /* 0x010fca0007ffe1ff */
[----:B---3--:R-:W-:Y:S01]  /*0f00*/  IMAD R88, R3, R88, UR11 ;  /* 0x0000000b03587e24 */ /* 0x008fe2000f8e0258 */
[----:B-1----:R-:W-:-:S05]  /*0f10*/  IADD3 R81, PT, PT, -R81, RZ, RZ ;  /* 0x000000ff51517210 */ /* 0x002fca0007ffe1ff */
[----:B------:R-:W-:Y:S01]  /*0f20*/  IMAD R81, R2, R81, UR4 ;  /* 0x0000000402517e24 */ /* 0x000fe2000f8e0251 */
[----:B--2---:R-:W-:Y:S06]  /*0f30*/  @!P0 BRA `(.L_x_15) ;  /* 0x0000000000c08947 */ /* 0x004fec0003800000 */
[----:B------:R-:W1:Y:S01]  /*0f40*/  LDC.64 R4, c[0x0][0xd18] ;  /* 0x00034600ff047b82 */ /* 0x000e620000000a00 */
[----:B------:R-:W-:-:S07]  /*0f50*/  ISETP.NE.AND P0, PT, R10, 0x1, PT ;  /* 0x000000010a00780c */ /* 0x000fce0003f05270 */
[----:B------:R-:W2:Y:S08]  /*0f60*/  LDC R9, c[0x0][0xd0c] ;  /* 0x00034300ff097b82 */ /* 0x000eb00000000800 */
[----:B------:R-:W3:Y:S08]  /*0f70*/  LDC R13, c[0x0][0x370] ;  /* 0x0000dc00ff0d7b82 */ /* 0x000ef00000000800 */
[----:B------:R-:W4:Y:S01]  /*0f80*/  LDC R11, c[0x0][0x374] ;  /* 0x0000dd00ff0b7b82 */ /* 0x000f220000000800 */
[----:B-1----:R-:W-:-:S07]  /*0f90*/  ISETP.NE.AND P1, PT, R4, 0x1, PT ;  /* 0x000000010400780c */ /* 0x002fce0003f25270 */
[----:B------:R-:W3:Y:S01]  /*0fa0*/  LDC.64 R6, c[0x0][0xd10] ;  /* 0x00034400ff067b82 */ /* 0x000ee20000000a00 */
[----:B--2---:R-:W-:-:S07]  /*0fb0*/  ISETP.NE.AND P2, PT, R9, 0x1, PT ;  /* 0x000000010900780c */ /* 0x004fce0003f45270 */
[----:B------:R-:W1:Y:S08]  /*0fc0*/  LDC R8, c[0x0][0xd20] ;  /* 0x00034800ff087b82 */ /* 0x000e700000000800 */
[----:B------:R-:W2:Y:S01]  /*0fd0*/  LDC.64 R2, c[0x0][0xd28] ;  /* 0x00034a00ff027b82 */ /* 0x000ea20000000a00 */
[----:B----4-:R-:W-:-:S04]  /*0fe0*/  IMAD.HI.U32 R15, R11, R5, RZ ;  /* 0x000000050b0f7227 */ /* 0x010fc800078e00ff */
[----:B------:R-:W-:-:S04]  /*0ff0*/  IMAD.HI.U32 R5, R24, R5, RZ ;  /* 0x0000000518057227 */ /* 0x000fc800078e00ff */
[----:B---3--:R-:W-:-:S04]  /*1000*/  IMAD.HI.U32 R12, R13, R6, RZ ;  /* 0x000000060d0c7227 */ /* 0x008fc800078e00ff */
[----:B------:R-:W-:Y:S01]  /*1010*/  IMAD.HI.U32 R6, R6, UR11, RZ ;  /* 0x0000000b06067c27 */ /* 0x000fe2000f8e00ff */
[-C--:B------:R-:W-:Y:S02]  /*1020*/  @P2 SHF.R.U32.HI R13, RZ, R7.reuse, R12 ;  /* 0x00000007ff0d2219 */ /* 0x080fe4000001160c */
[-C--:B-1----:R-:W-:Y:S02]  /*1030*/  @P1 SHF.R.U32.HI R11, RZ, R8.reuse, R15 ;  /* 0x00000008ff0b1219 */ /* 0x082fe4000001160f */
[----:B------:R-:W-:Y:S01]  /*1040*/  SHF.R.U32.HI R6, RZ, R7, R6 ;  /* 0x00000007ff067219 */ /* 0x000fe20000011606 */
[----:B------:R-:W-:Y:S01]  /*1050*/  IMAD.U32 R7, RZ, RZ, UR11 ;  /* 0x0000000bff077e24 */ /* 0x000fe2000f8e00ff */
[----:B------:R-:W-:Y:S01]  /*1060*/  SHF.R.U32.HI R5, RZ, R8, R5 ;  /* 0x00000008ff057219 */ /* 0x000fe20000011605 */
[----:B--2---:R-:W-:-:S03]  /*1070*/  IMAD.HI.U32 R12, R11, R2, RZ ;  /* 0x000000020b0c7227 */ /* 0x004fc600078e00ff */
[----:B------:R-:W-:Y:S02]  /*1080*/  SEL R5, R24, R5, !P1 ;  /* 0x0000000518057207 */ /* 0x000fe40004800000 */
[----:B------:R-:W-:Y:S01]  /*1090*/  SEL R7, R7, R6, !P2 ;  /* 0x0000000607077207 */ /* 0x000fe20005000000 */
[----:B------:R-:W-:Y:S01]  /*10a0*/  IMAD.HI.U32 R14, R13, R2, RZ ;  /* 0x000000020d0e7227 */ /* 0x000fe200078e00ff */
[----:B------:R-:W-:-:S04]  /*10b0*/  @P0 SHF.R.U32.HI R11, RZ, R3, R12 ;  /* 0x00000003ff0b0219 */ /* 0x000fc8000001160c */
[----:B------:R-:W-:Y:S01]  /*10c0*/  @P0 SHF.R.U32.HI R13, RZ, R3, R14 ;  /* 0x00000003ff0d0219 */ /* 0x000fe2000001160e */
[----:B------:R-:W-:-:S04]  /*10d0*/  IMAD R11, R11, R10, RZ ;  /* 0x0000000a0b0b7224 */ /* 0x000fc800078e02ff */
[----:B------:R-:W-:Y:S01]  /*10e0*/  IMAD R6, R13, R10, RZ ;  /* 0x0000000a0d067224 */ /* 0x000fe200078e02ff */
[----:B------:R-:W-:-:S04]  /*10f0*/  ISETP.GE.AND P1, PT, R5, R11, PT ;  /* 0x0000000b0500720c */ /* 0x000fc80003f26270 */
[----:B------:R-:W-:Y:S01]  /*1100*/  ISETP.GE.OR P1, PT, R7, R6, P1 ;  /* 0x000000060700720c */ /* 0x000fe20000f26670 */
[----:B------:R-:W-:-:S05]  /*1110*/  IMAD.HI.U32 R6, R5, R2, RZ ;  /* 0x0000000205067227 */ /* 0x000fca00078e00ff */
[----:B------:R-:W-:-:S04]  /*1120*/  SHF.R.U32.HI R6, RZ, R3, R6 ;  /* 0x00000003ff067219 */ /* 0x000fc80000011606 */
[----:B------:R-:W-:-:S03]  /*1130*/  SEL R6, R5, R6, !P0 ;  /* 0x0000000605067207 */ /* 0x000fc60004000000 */
[----:B------:R-:W-:-:S04]  /*1140*/  @!P1 IMAD.HI.U32 R8, R7, R2, RZ ;  /* 0x0000000207089227 */ /* 0x000fc800078e00ff */
[----:B------:R-:W-:Y:S01]  /*1150*/  IMAD.MOV R2, RZ, RZ, -R6 ;  /* 0x000000ffff027224 */ /* 0x000fe200078e0a06 */
[----:B------:R-:W-:-:S03]  /*1160*/  @!P1 SHF.R.U32.HI R8, RZ, R3, R8 ;  /* 0x00000003ff089219 */ /* 0x000fc60000011608 */
[----:B------:R-:W-:Y:S01]  /*1170*/  IMAD R2, R10, R2, R5 ;  /* 0x000000020a027224 */ /* 0x000fe200078e0205 */
[----:B------:R-:W-:-:S04]  /*1180*/  @!P1 SEL R3, R7, R8, !P0 ;  /* 0x0000000807039207 */ /* 0x000fc80004000000 */
[----:B------:R-:W-:Y:S01]  /*1190*/  @!P1 IADD3 R6, PT, PT, R6, -R3, RZ ;  /* 0x8000000306069210 */ /* 0x000fe20007ffe0ff */
[----:B------:R-:W-:Y:S01]  /*11a0*/  @!P1 IMAD R13, R2, R13, R3 ;  /* 0x0000000d020d9224 */ /* 0x000fe200078e0203 */
[----:B------:R-:W-:Y:S01]  /*11b0*/  IADD3 R3, PT, PT, -R5, RZ, RZ ;  /* 0x000000ff05037210 */ /* 0x000fe20007ffe1ff */
[--C-:B------:R-:W-:Y:S02]  /*11c0*/  IMAD.MOV R2, RZ, RZ, -R7.reuse ;  /* 0x000000ffff027224 */ /* 0x100fe400078e0a07 */
[----:B------:R-:W-:Y:S01]  /*11d0*/  @!P1 IMAD R5, R6, R10, R7 ;  /* 0x0000000a06059224 */ /* 0x000fe200078e0207 */
[----:B------:R-:W-:Y:S01]  /*11e0*/  @!P1 MOV R7, R13 ;  /* 0x0000000d00079202 */ /* 0x000fe20000000f00 */
[----:B------:R-:W-:Y:S02]  /*11f0*/  IMAD R2, R9, R2, UR11 ;  /* 0x0000000b09027e24 */ /* 0x000fe4000f8e0202 */
[----:B------:R-:W-:Y:S02]  /*1200*/  IMAD R3, R4, R3, R24 ;  /* 0x0000000304037224 */ /* 0x000fe400078e0218 */
[----:B------:R-:W-:-:S02]  /*1210*/  IMAD R2, R7, R9, R2 ;  /* 0x0000000907027224 */ /* 0x000fc400078e0202 */
[----:B------:R-:W-:-:S03]  /*1220*/  IMAD R24, R5, R4, R3 ;  /* 0x0000000405187224 */ /* 0x000fc600078e0203 */
[----:B------:R-:W-:Y:S02]  /*1230*/  R2UR UR11, R2 ;  /* 0x00000000020b72ca */ /* 0x000fe400000e0000 */
.L_x_15:
[----:B------:R-:W1:Y:S02]  /*1240*/  LDCU UR4, c[0x0][0xd30] ;  /* 0x0001a600ff0477ac */ /* 0x000e640008000800 */
[----:B-1----:R-:W-:-:S09]  /*1250*/  UISETP.NE.AND UP1, UPT, UR4, 0x1, UPT ;  /* 0x000000010400788c */ /* 0x002fd2000bf25270 */
[----:B------:R-:W-:Y:S05]  /*1260*/  BRA.U UP1, `(.L_x_16) ;  /* 0x0000000101487547 */ /* 0x000fea000b800000 */
[----:B------:R-:W1:Y:S08]  /*1270*/  LDC.64 R4, c[0x0][0xd10] ;  /* 0x00034400ff047b82 */ /* 0x000e700000000a00 */
[----:B------:R-:W2:Y:S08]  /*1280*/  LDC.64 R2, c[0x0][0xd18] ;  /* 0x00034600ff027b82 */ /* 0x000eb00000000a00 */
[----:B------:R-:W3:Y:S08]  /*1290*/  LDC R6, c[0x0][0xd20] ;  /* 0x00034800ff067b82 */ /* 0x000ef00000000800 */
[----:B------:R-:W4:Y:S01]  /*12a0*/  LDC R7, c[0x0][0xd0c] ;  /* 0x00034300ff077b82 */ /* 0x000f220000000800 */
[----:B-1----:R-:W-:-:S05]  /*12b0*/  IMAD.HI.U32 R4, R4, UR11, RZ ;  /* 0x0000000b04047c27 */ /* 0x002fca000f8e00ff */
[----:B------:R-:W-:Y:S01]  /*12c0*/  SHF.R.U32.HI R4, RZ, R5, R4 ;  /* 0x00000005ff047219 */ /* 0x000fe20000011604 */
[----:B--2---:R-:W-:Y:S01]  /*12d0*/  IMAD.HI.U32 R3, R24, R3, RZ ;  /* 0x0000000318037227 */ /* 0x004fe200078e00ff */
[----:B------:R-:W-:-:S04]  /*12e0*/  ISETP.NE.AND P0, PT, R2, 0x1, PT ;  /* 0x000000010200780c */ /* 0x000fc80003f05270 */
[----:B---3--:R-:W-:Y:S01]  /*12f0*/  SHF.R.U32.HI R5, RZ, R6, R3 ;  /* 0x00000006ff057219 */ /* 0x008fe20000011603 */
[----:B------:R-:W-:Y:S01]  /*1300*/  IMAD.U32 R3, RZ, RZ, UR11 ;  /* 0x0000000bff037e24 */ /* 0x000fe2000f8e00ff */
[----:B----4-:R-:W-:-:S04]  /*1310*/  ISETP.NE.AND P1, PT, R7, 0x1, PT ;  /* 0x000000010700780c */ /* 0x010fc80003f25270 */
[----:B------:R-:W-:Y:S02]  /*1320*/  SEL R3, R3, R4, !P1 ;  /* 0x0000000403037207 */ /* 0x000fe40004800000 */
[----:B------:R-:W-:-:S05]  /*1330*/  SEL R4, R24, R5, !P0 ;  /* 0x0000000518047207 */ /* 0x000fca0004000000 */
[----:B------:R-:W-:Y:S02]  /*1340*/  IMAD.IADD R6, R4, 0x1, -R3 ;  /* 0x0000000104067824 */ /* 0x000fe400078e0a03 */
[----:B------:R-:W-:Y:S02]  /*1350*/  IMAD.IADD R3, R3, 0x1, -R4 ;  /* 0x0000000103037824 */ /* 0x000fe400078e0a04 */
[----:B------:R-:W-:Y:S02]  /*1360*/  IMAD R6, R6, R7, UR11 ;  /* 0x0000000b06067e24 */ /* 0x000fe4000f8e0207 */
[----:B------:R-:W-:-:S03]  /*1370*/  IMAD R24, R3, R2, R24 ;  /* 0x0000000203187224 */ /* 0x000fc600078e0218 */
[----:B------:R-:W-:-:S15]  /*1380*/  R2UR UR11, R6 ;  /* 0x00000000060b72ca */ /* 0x000fde00000e0000 */
.L_x_16:
[----:B------:R-:W1:Y:S01]  /*1390*/  LDCU UR5, c[0x0][0x38c] ;  /* 0x00007180ff0577ac */ /* 0x000e620008000800 */
[----:B------:R-:W2:Y:S08]  /*13a0*/  S2UR UR37, SR_CgaCtaId ;  /* 0x00000000002579c3 */ /* 0x000eb00000008800 */
[----:B------:R-:W-:Y:S01]  /*13b0*/  BAR.SYNC.DEFER_BLOCKING 0x0 ;  /* 0x0000000000007b1d */ /* 0x000fe20000010000 */
[----:B------:R-:W-:Y:S01]  /*13c0*/  ISETP.NE.OR P4, PT, R0, 0x2, !P4 ;  /* 0x000000020000780c */ /* 0x000fe20006785670 */
[----:B------:R-:W-:Y:S01]  /*13d0*/  UISETP.NE.AND UP1, UPT, UR8, 0x2, UPT ;  /* 0x000000020800788c */ /* 0x000fe2000bf25270 */
[----:B------:R-:W-:-:S05]  /*13e0*/  LOP3.LUT R0, R103, 0x1f, RZ, 0xc0, !PT ;  /* 0x0000001f67007812 */ /* 0x000fca00078ec0ff */
[----:B------:R-:W3:Y:S01]  /*13f0*/  LDC R2, c[0x0][0xd24] ;  /* 0x00034900ff027b82 */ /* 0x000ee20000000800 */
[----:B-1----:R-:W-:-:S04]  /*1400*/  UIADD3 UR5, UPT, UPT, UR5, 0x7f, URZ ;  /* 0x0000007f05057890 */ /* 0x002fc8000fffe0ff */
[----:B------:R-:W-:-:S04]  /*1410*/  USHF.R.S32.HI UR4, URZ, 0x1f, UR5 ;  /* 0x0000001fff047899 */ /* 0x000fc80008011405 */
[----:B------:R-:W-:-:S04]  /*1420*/  ULEA.HI UR4, UR4, UR5, URZ, 0x7 ;  /* 0x0000000504047291 */ /* 0x000fc8000f8f38ff */
[----:B------:R-:W-:Y:S01]  /*1430*/  USHF.R.S32.HI UR14, URZ, 0x7, UR4 ;  /* 0x00000007ff0e7899 */ /* 0x000fe20008011404 */
[----:B--2---:R-:W-:Y:S11]  /*1440*/  BRA.U UP1, `(.L_x_17) ;  /* 0x0000000d01c07547 */ /* 0x004ff6000b800000 */
[----:B------:R-:W1:Y:S01]  /*1450*/  LDC R3, c[0x0][0x370] ;  /* 0x0000dc00ff037b82 */ /* 0x000e620000000800 */
[----:B------:R-:W-:Y:S01]  /*1460*/  PLOP3.LUT P1, PT, PT, PT, UP2, 0x80, 0x8 ;  /* 0x000000000008781c */ /* 0x000fe20003f2f028 */
[----:B------:R-:W-:Y:S01]  /*1470*/  UISETP.LT.AND UP0, UPT, UR14, 0x1, UPT ;  /* 0x000000010e00788c */ /* 0x000fe2000bf01270 */
[----:B------:R-:W-:Y:S01]  /*1480*/  IMAD.MOV.U32 R16, RZ, RZ, 0x1 ;  /* 0x00000001ff107424 */ /* 0x000fe200078e00ff */
[----:B------:R-:W-:Y:S02]  /*1490*/  CS2R R14, SRZ ;  /* 0x00000000000e7805 */ /* 0x000fe4000001ff00 */
[----:B------:R-:W-:Y:S01]  /*14a0*/  PLOP3.LUT P1, PT, P1, PT, PT, 0x8, 0x80 ;  /* 0x000000000080781c */ /* 0x000fe20000f2e170 */
[----:B------:R-:W-:Y:S01]  /*14b0*/  IMAD.MOV.U32 R13, RZ, RZ, RZ ;  /* 0x000000ffff0d7224 */ /* 0x000fe200078e00ff */
[----:B------:R-:W2:Y:S01]  /*14c0*/  LDCU.64 UR30, c[0x0][0x348] ;  /* 0x00006900ff1e77ac */ /* 0x000ea20008000a00 */
[----:B------:R-:W4:Y:S01]  /*14d0*/  S2UR UR4, SR_CgaCtaId ;  /* 0x00000000000479c3 */ /* 0x000f220000008800 */
[----:B------:R-:W-:Y:S01]  /*14e0*/  IMAD.MOV.U32 R12, RZ, RZ, 0x1 ;  /* 0x00000001ff0c7424 */ /* 0x000fe200078e00ff */
[----:B------:R-:W-:Y:S01]  /*14f0*/  USEL UR14, UR14, 0x1, !UP0 ;  /* 0x000000010e0e7887 */ /* 0x000fe2000c000000 */
[----:B------:R-:W-:Y:S01]  /*1500*/  UMOV UR7, URZ ;  /* 0x000000ff00077c82 */ /* 0x000fe20008000000 */
[----:B------:R-:W-:-:S04]  /*1510*/  UMOV UR6, 0x400 ;  /* 0x0000040000067882 */ /* 0x000fc80000000000 */
[----:B------:R-:W1:Y:S06]  /*1520*/  LDC R0, c[0x0][0x374] ;  /* 0x0000dd00ff007b82 */ /* 0x000e6c0000000800 */
.L_x_27:
[----:B------:R-:W-:-:S03]  /*1530*/  UISETP.NE.AND UP0, UPT, UR37, URZ, UPT ;  /* 0x000000ff2500728c */ /* 0x000fc6000bf05270 */
[----:B----4-:R-:W-:Y:S02]  /*1540*/  UMOV UR37, UR4 ;  /* 0x0000000400257c82 */ /* 0x010fe40008000000 */
[----:B------:R-:W-:-:S04]  /*1550*/  ULEA UR5, UR37, UR6, 0x18 ;  /* 0x0000000625057291 */ /* 0x000fc8000f8ec0ff */
[----:B------:R-:W-:Y:S08]  /*1560*/  BRA.U UP0, `(.L_x_18) ;  /* 0x0000000100347547 */ /* 0x000ff0000b800000 */
[----:B------:R-:W4:Y:S01]  /*1570*/  S2R R4, SR_CgaCtaId ;  /* 0x0000000000047919 */ /* 0x000f220000008800 */
[----:B------:R-:W-:-:S04]  /*1580*/  MOV R5, 0x400 ;  /* 0x0000040000057802 */ /* 0x000fc80000000f00 */
[----:B----4-:R-:W-:Y:S02]  /*1590*/  LEA R4, R4, R5, 0x18 ;  /* 0x0000000504047211 */ /* 0x010fe400078ec0ff */
[----:B------:R-:W-:-:S03]  /*15a0*/  SHF.L.U32 R5, R12, 0x1f, RZ ;  /* 0x0000001f0c057819 */ /* 0x000fc600000006ff */
[----:B------:R-:W-:-:S04]  /*15b0*/  IMAD R4, R13, 0x8, R4 ;  /* 0x000000080d047824 */ /* 0x000fc800078e0204 */
[----:B------:R-:W4:Y:S02]  /*15c0*/  SYNCS.PHASECHK.TRANS64.TRYWAIT P0, [R4+URZ+0x100], R5 ;  /* 0x00010005040075a7 */ /* 0x000f2400080011ff */
[----:B----4-:R-:W-:Y:S05]  /*15d0*/  @!P0 BRA `(.L_x_19) ;  /* 0x0000007c00cc8947 */ /* 0x010fea0003800000 */
.L_x_123:
[----:B------:R1:W-:Y:S01]  /*15e0*/  SYNCS.ARRIVE.TRANS64.A1T0 RZ, [R4+URZ+0xf0], RZ ;  /* 0x0000f0ff04ff79a7 */ /* 0x0003e200081000ff */
[----:B------:R-:W-:-:S05]  /*15f0*/  VIADD R13, R13, 0x1 ;  /* 0x000000010d0d7836 */ /* 0x000fca0000000000 */
[----:B------:R-:W-:-:S04]  /*1600*/  ISETP.NE.AND P0, PT, R13, 0x2, PT ;  /* 0x000000020d00780c */ /* 0x000fc80003f05270 */
[----:B----4-:R-:W-:Y:S02]  /*1610*/  SEL R5, RZ, 0x1, P0 ;  /* 0x00000001ff057807 */ /* 0x010fe40000000000 */
[----:B------:R-:W-:Y:S02]  /*1620*/  SEL R13, R13, RZ, P0 ;  /* 0x000000ff0d0d7207 */ /* 0x000fe40000000000 */
[----:B------:R-:W-:-:S07]  /*1630*/  LOP3.LUT R12, R12, R5, RZ, 0x3c, !PT ;  /* 0x000000050c0c7212 */ /* 0x000fce00078e3cff */
.L_x_18:
[----:B------:R-:W-:Y:S01]  /*1640*/  ULEA UR8, UR7, UR5, 0x3 ;  /* 0x0000000507087291 */ /* 0x000fe2000f8e18ff */
[----:B-1----:R-:W-:-:S08]  /*1650*/  SHF.L.U32 R4, R16, 0x1f, RZ ;  /* 0x0000001f10047819 */ /* 0x002fd000000006ff */
[----:B------:R1:W4:Y:S02]  /*1660*/  SYNCS.PHASECHK.TRANS64.TRYWAIT P0, [UR8+0x30], R4 ;  /* 0x00003004ff0075a7 */ /* 0x0003240008001108 */
[----:B------:R-:W2:Y:S02]  /*1670*/  LDCU UR8, c[0x0][0x38c] ;  /* 0x00007180ff0877ac */ /* 0x000ea40008000800 */
[----:B--2---:R-:W-:-:S09]  /*1680*/  UISETP.GE.AND UP0, UPT, UR8, 0x1, UPT ;  /* 0x000000010800788c */ /* 0x004fd2000bf06270 */
[----:B-1----:R-:W-:Y:S05]  /*1690*/  BRA.U !UP0, `(.L_x_20) ;  /* 0x0000000108c07547 */ /* 0x002fea000b800000 */
[----:B------:R-:W-:Y:S01]  /*16a0*/  R2UR UR19, R24 ;  /* 0x00000000181372ca */ /* 0x000fe200000e0000 */
[----:B------:R-:W-:Y:S01]  /*16b0*/  UIADD3 UR28, UP2, UPT, UR30, 0x80, URZ ;  /* 0x000000801e1c7890 */ /* 0x000fe2000ff5e0ff */
[----:B------:R-:W-:Y:S01]  /*16c0*/  @!P4 MOV R5, 0x6800 ;  /* 0x000068000005c802 */ /* 0x000fe20000000f00 */
[----:B------:R-:W-:Y:S02]  /*16d0*/  UIADD3 UR26, UP1, UPT, UR30, 0x280, URZ ;  /* 0x000002801e1a7890 */ /* 0x000fe4000ff3e0ff */
[----:B------:R-:W-:Y:S02]  /*16e0*/  UIADD3 UR24, UP0, UPT, UR30, 0x180, URZ ;  /* 0x000001801e187890 */ /* 0x000fe4000ff1e0ff */
[----:B------:R-:W-:Y:S02]  /*16f0*/  USHF.L.U32 UR35, UR11, 0x7, URZ ;  /* 0x000000070b237899 */ /* 0x000fe400080006ff */
[----:B------:R-:W-:Y:S02]  /*1700*/  UIADD3.X UR29, UPT, UPT, URZ, UR31, URZ, UP2, !UPT ;  /* 0x0000001fff1d7290 */ /* 0x000fe400097fe4ff */
[----:B------:R-:W-:-:S02]  /*1710*/  UIADD3.X UR27, UPT, UPT, URZ, UR31, URZ, UP1, !UPT ;  /* 0x0000001fff1b7290 */ /* 0x000fc40008ffe4ff */
[----:B------:R-:W-:Y:S02]  /*1720*/  UIADD3.X UR25, UPT, UPT, URZ, UR31, URZ, UP0, !UPT ;  /* 0x0000001fff197290 */ /* 0x000fe400087fe4ff */
[----:B------:R-:W-:Y:S01]  /*1730*/  USHF.L.U32 UR19, UR19, 0x7, URZ ;  /* 0x0000000713137899 */ /* 0x000fe200080006ff */
[----:B------:R-:W-:Y:S01]  /*1740*/  UMOV UR15, UR7 ;  /* 0x00000007000f7c82 */ /* 0x000fe20008000000 */
[----:B------:R-:W-:Y:S01]  /*1750*/  UMOV UR12, URZ ;  /* 0x000000ff000c7c82 */ /* 0x000fe20008000000 */
[----:B------:R-:W-:-:S09]  /*1760*/  UMOV UR10, URZ ;  /* 0x000000ff000a7c82 */ /* 0x000fd20008000000 */
.L_x_23:
[----:B------:R-:W-:Y:S01]  /*1770*/  ULEA UR33, UR15, UR5, 0x3 ;  /* 0x000000050f217291 */ /* 0x000fe2000f8e18ff */
[----:B-1--4-:R-:W-:Y:S11]  /*1780*/  @P0 BRA `(.L_x_21) ;  /* 0x00000000000c0947 */ /* 0x012ff60003800000 */
[----:B------:R-:W-:-:S04]  /*1790*/  SHF.L.U32 R7, R16, 0x1f, RZ ;  /* 0x0000001f10077819 */ /* 0x000fc800000006ff */
[----:B------:R-:W1:Y:S02]  /*17a0*/  SYNCS.PHASECHK.TRANS64.TRYWAIT P0, [UR33+0x30], R7 ;  /* 0x00003007ff0075a7 */ /* 0x000e640008001121 */
[----:B-1----:R-:W-:Y:S05]  /*17b0*/  @!P0 BRA `(.L_x_22) ;  /* 0x0000007c00688947 */ /* 0x002fea0003800000 */
.L_x_21:
[----:B------:R-:W-:Y:S01]  /*17c0*/  UIADD3 UR7, UPT, UPT, UR15, 0x1, URZ ;  /* 0x000000010f077890 */ /* 0x000fe2000fffe0ff */
[----:B------:R2:W-:Y:S01]  /*17d0*/  @!P4 SYNCS.ARRIVE.TRANS64 RZ, [UR33], R5 ;  /* 0x00000005ffffc9a7 */ /* 0x0005e20008000021 */
[----:B------:R-:W-:Y:S02]  /*17e0*/  ULEA UR32, UR15, UR5, 0xd ;  /* 0x000000050f207291 */ /* 0x000fe4000f8e68ff */
[----:B------:R-:W-:Y:S02]  /*17f0*/  UISETP.NE.AND UP0, UPT, UR7, 0x6, UPT ;  /* 0x000000060700788c */ /* 0x000fe4000bf05270 */
[----:B------:R-:W-:Y:S02]  /*1800*/  ULEA UR16, UR15, UR5, 0xe ;  /* 0x000000050f107291 */ /* 0x000fe4000f8e70ff */
[----:B------:R-:W-:Y:S02]  /*1810*/  USEL UR9, URZ, 0x1, UP0 ;  /* 0x00000001ff097887 */ /* 0x000fe40008000000 */
[----:B------:R-:W-:-:S02]  /*1820*/  USEL UR7, UR7, URZ, UP0 ;  /* 0x000000ff07077287 */ /* 0x000fc40008000000 */
[----:B------:R-:W-:Y:S02]  /*1830*/  USHF.L.U32 UR34, UR12, 0x6, URZ ;  /* 0x000000060c227899 */ /* 0x000fe400080006ff */
[----:B------:R-:W-:Y:S01]  /*1840*/  ULEA UR8, UR7, UR5, 0x3 ;  /* 0x0000000507087291 */ /* 0x000fe2000f8e18ff */
[----:B------:R-:W-:Y:S01]  /*1850*/  LOP3.LUT R16, R16, UR9, RZ, 0x3c, !PT ;  /* 0x0000000910107c12 */ /* 0x000fe2000f8e3cff */
[----:B------:R-:W-:Y:S02]  /*1860*/  UIADD3 UR32, UPT, UPT, UR32, 0x10400, URZ ;  /* 0x0001040020207890 */ /* 0x000fe4000fffe0ff */
[----:B------:R-:W-:Y:S01]  /*1870*/  USHF.L.U32 UR18, UR12, 0x7, URZ ;  /* 0x000000070c127899 */ /* 0x000fe200080006ff */
[----:B-1----:R-:W-:Y:S01]  /*1880*/  SHF.L.U32 R4, R16, 0x1f, RZ ;  /* 0x0000001f10047819 */ /* 0x002fe200000006ff */
[----:B------:R-:W-:Y:S01]  /*1890*/  UIADD3 UR16, UPT, UPT, UR16, 0x1c400, URZ ;  /* 0x0001c40010107890 */ /* 0x000fe2000fffe0ff */
[----:B------:R-:W-:Y:S02]  /*18a0*/  UMOV UR22, 0x0 ;  /* 0x0000000000167882 */ /* 0x000fe40000000000 */
[----:B------:R2:W1:Y:S01]  /*18b0*/  SYNCS.PHASECHK.TRANS64.TRYWAIT P0, [UR8+0x30], R4 ;  /* 0x00003004ff0075a7 */ /* 0x0004620008001108 */
[----:B------:R-:W-:Y:S01]  /*18c0*/  ULEA UR8, UR15, UR5, 0xb ;  /* 0x000000050f087291 */ /* 0x000fe2000f8e58ff */
[----:B------:R-:W-:Y:S01]  /*18d0*/  UMOV UR23, 0x10000000 ;  /* 0x1000000000177882 */ /* 0x000fe20000000000 */
[----:B------:R-:W-:-:S02]  /*18e0*/  UMOV UR17, UR33 ;  /* 0x0000002100117c82 */ /* 0x000fc40008000000 */
[----:B------:R-:W-:Y:S01]  /*18f0*/  UIADD3 UR8, UPT, UPT, UR8, 0x34400, URZ ;  /* 0x0003440008087890 */ /* 0x000fe2000fffe0ff */
[----:B------:R-:W-:Y:S01]  /*1900*/  UTMALDG.3D [UR32], [UR28], desc[UR22] ;  /* 0x000016201c0075b4 */ /* 0x000fe20008011000 */
[----:B------:R-:W-:Y:S01]  /*1910*/  UMOV UR20, UR36 ;  /* 0x0000002400147c82 */ /* 0x000fe20008000000 */
[----:B------:R-:W-:Y:S01]  /*1920*/  UMOV UR13, UR36 ;  /* 0x00000024000d7c82 */ /* 0x000fe20008000000 */
[----:B------:R-:W-:Y:S01]  /*1930*/  UMOV UR9, UR33 ;  /* 0x0000002100097c82 */ /* 0x000fe20008000000 */
[----:B------:R-:W-:Y:S01]  /*1940*/  UMOV UR15, UR7 ;  /* 0x00000007000f7c82 */ /* 0x000fe20008000000 */
[----:B------:R-:W-:Y:S03]  /*1950*/  UTMALDG.3D [UR16], [UR26], desc[UR22] ;  /* 0x000016101a0075b4 */ /* 0x000fe60008011000 */
[----:B------:R4:W-:Y:S02]  /*1960*/  UTMALDG.4D [UR8], [UR24], desc[UR22] ;  /* 0x00001608180075b4 */ /* 0x0009e40008019000 */
[----:B----4-:R-:W-:-:S04]  /*1970*/  UIADD3 UR12, UPT, UPT, UR12, 0x1, URZ ;  /* 0x000000010c0c7890 */ /* 0x010fc8000fffe0ff */
[----:B------:R-:W-:-:S09]  /*1980*/  UISETP.NE.AND UP0, UPT, UR12, UR14, UPT ;  /* 0x0000000e0c00728c */ /* 0x000fd2000bf05270 */
[----:B--2---:R-:W-:Y:S05]  /*1990*/  BRA.U UP0, `(.L_x_23) ;  /* 0xfffffffd00747547 */ /* 0x004fea000b83ffff */
.L_x_20:
[----:B------:R-:W-:Y:S01]  /*19a0*/  LEA R8, R15, UR5, 0x3 ;  /* 0x000000050f087c11 */ /* 0x000fe2000f8e18ff */
[----:B------:R-:W-:Y:S01]  /*19b0*/  @!P1 SYNCS.ARRIVE.TRANS64.A1T0 RZ, [UR5+0xa8], RZ ;  /* 0x0000a8ffffff99a7 */ /* 0x000fe20008100005 */
[----:B------:R-:W-:Y:S01]  /*19c0*/  SHF.L.U32 R5, R14, 0x1f, RZ ;  /* 0x0000001f0e057819 */ /* 0x000fe200000006ff */
[----:B------:R-:W-:-:S03]  /*19d0*/  NOP ;  /* 0x0000000000007918 */ /* 0x000fc60000000000 */
[----:B-1--4-:R-:W1:Y:S01]  /*19e0*/  SYNCS.PHASECHK.TRANS64.TRYWAIT P0, [R8+URZ+0xb0], R5 ;  /* 0x0000b005080075a7 */ /* 0x012e6200080011ff */
[----:B------:R-:W-:Y:S01]  /*19f0*/  LEA R4, R15, UR5, 0x4 ;  /* 0x000000050f047c11 */ /* 0x000fe2000f8e20ff */
[----:B-1----:R-:W-:Y:S06]  /*1a00*/  @!P0 BRA `(.L_x_24) ;  /* 0x0000007800ec8947 */ /* 0x002fec0003800000 */
.L_x_125:
[----:B-1----:R-:W1:Y:S01]  /*1a10*/  LDS.128 R4, [R4+0x120] ;  /* 0x0001200004047984 */ /* 0x002e620000000c00 */
[----:B---3--:R-:W-:Y:S01]  /*1a20*/  ISETP.GE.AND P0, PT, R2, 0x1, PT ;  /* 0x000000010200780c */ /* 0x008fe20003f06270 */
[----:B------:R-:W-:Y:S01]  /*1a30*/  VIADD R8, R8, 0xc0 ;  /* 0x000000c008087836 */ /* 0x000fe20000000000 */
[----:B------:R-:W-:Y:S01]  /*1a40*/  @!PT LDS RZ, [RZ] ;  /* 0x00000000fffff984 */ /* 0x000fe20000000800 */
[----:B------:R-:W-:Y:S01]  /*1a50*/  @!PT LDS RZ, [RZ] ;  /* 0x00000000fffff984 */ /* 0x000fe20000000800 */
[----:B------:R-:W-:Y:S01]  /*1a60*/  @!PT LDS RZ, [RZ] ;  /* 0x00000000fffff984 */ /* 0x000fe20000000800 */
[----:B------:R-:W-:Y:S01]  /*1a70*/  @!PT LDS RZ, [RZ] ;  /* 0x00000000fffff984 */ /* 0x000fe20000000800 */
[----:B------:R2:W-:Y:S06]  /*1a80*/  MEMBAR.ALL.CTA ;  /* 0x0000000000007992 */ /* 0x0005ec0000008000 */
[----:B--2---:R-:W2:Y:S01]  /*1a90*/  FENCE.VIEW.ASYNC.S ;  /* 0x00000000000073c6 */ /* 0x004ea20000000000 */
[----:B------:R-:W-:-:S04]  /*1aa0*/  PRMT R8, RZ, 0x654, R8 ;  /* 0x00000654ff087816 */ /* 0x000fc80000000008 */
[----:B--2---:R2:W-:Y:S01]  /*1ab0*/  SYNCS.ARRIVE.TRANS64.RED.A1T0 RZ, [R8+URZ], RZ ;  /* 0x000000ff08ff79a7 */ /* 0x0045e200081004ff */
[----:B-1----:R-:W-:-:S13]  /*1ac0*/  LOP3.LUT P2, RZ, R6, 0x1, RZ, 0xc0, !PT ;  /* 0x0000000106ff7812 */ /* 0x002fda000784c0ff */
[----:B------:R-:W-:Y:S01]  /*1ad0*/  @P2 SHF.R.U32.HI R9, RZ, 0x10, R5 ;  /* 0x00000010ff092819 */ /* 0x000fe20000011605 */
[----:B------:R-:W-:Y:S01]  /*1ae0*/  VOTEU.ANY UP0, P2 ;  /* 0x0000000000ff7886 */ /* 0x000fe20001000100 */
[----:B------:R-:W-:Y:S02]  /*1af0*/  @P2 MOV R11, R4 ;  /* 0x00000004000b2202 */ /* 0x000fe40000000f00 */
[----:B------:R-:W-:Y:S02]  /*1b00*/  @P2 R2UR.BROADCAST UR8, R9 ;  /* 0x00000000090822ca */ /* 0x000fe400008e0000 */
[----:B------:R-:W-:-:S11]  /*1b10*/  @P2 LOP3.LUT R10, R5, 0xffff, RZ, 0xc0, !PT ;  /* 0x0000ffff050a2812 */ /* 0x000fd600078ec0ff */
[----:B------:R-:W-:Y:S01]  /*1b20*/  @UP0 UMOV UR36, UR8 ;  /* 0x0000000800240c82 */ /* 0x000fe20008000000 */
[----:B--2---:R-:W-:Y:S05]  /*1b30*/  @!P0 BRA `(.L_x_25) ;  /* 0x0000000000b88947 */ /* 0x004fea0003800000 */
[----:B------:R-:W1:Y:S01]  /*1b40*/  LDC.64 R6, c[0x0][0xd18] ;  /* 0x00034600ff067b82 */ /* 0x000e620000000a00 */
[----:B------:R-:W-:-:S07]  /*1b50*/  ISETP.NE.AND P3, PT, R2, 0x1, PT ;  /* 0x000000010200780c */ /* 0x000fce0003f65270 */
[----:B------:R-:W2:Y:S08]  /*1b60*/  LDC.64 R8, c[0x0][0xd10] ;  /* 0x00034400ff087b82 */ /* 0x000eb00000000a00 */
[----:B------:R-:W3:Y:S08]  /*1b70*/  LDC R17, c[0x0][0xd20] ;  /* 0x00034800ff117b82 */ /* 0x000ef00000000800 */
[----:B------:R-:W4:Y:S01]  /*1b80*/  LDC R18, c[0x0][0xd0c] ;  /* 0x00034300ff127b82 */ /* 0x000f220000000800 */
[----:B-1----:R-:W-:Y:S01]  /*1b90*/  IMAD.HI.U32 R22, R0, R7, RZ ;  /* 0x0000000700167227 */ /* 0x002fe200078e00ff */
[----:B------:R-:W-:-:S06]  /*1ba0*/  ISETP.NE.AND P0, PT, R6, 0x1, PT ;  /* 0x000000010600780c */ /* 0x000fcc0003f05270 */
[----:B------:R-:W1:Y:S01]  /*1bb0*/  LDC.64 R4, c[0x0][0xd28] ;  /* 0x00034a00ff047b82 */ /* 0x000e620000000a00 */
[----:B--2---:R-:W-:-:S04]  /*1bc0*/  IMAD.HI.U32 R20, R3, R8, RZ ;  /* 0x0000000803147227 */ /* 0x004fc800078e00ff */
[----:B------:R-:W-:Y:S01]  /*1bd0*/  IMAD.HI.U32 R24, R11, R8, RZ ;  /* 0x000000080b187227 */ /* 0x000fe200078e00ff */
[----:B------:R-:W-:Y:S02]  /*1be0*/  SHF.R.U32.HI R20, RZ, R9, R20 ;  /* 0x00000009ff147219 */ /* 0x000fe40000011614 */
[----:B---3--:R-:W-:Y:S01]  /*1bf0*/  SHF.R.U32.HI R19, RZ, R17, R22 ;  /* 0x00000011ff137219 */ /* 0x008fe20000011616 */
[----:B------:R-:W-:Y:S01]  /*1c00*/  IMAD.HI.U32 R22, R10, R7, RZ ;  /* 0x000000070a167227 */ /* 0x000fe200078e00ff */
[----:B------:R-:W-:Y:S02]  /*1c10*/  SHF.R.U32.HI R24, RZ, R9, R24 ;  /* 0x00000009ff187219 */ /* 0x000fe40000011618 */
[----:B------:R-:W-:Y:S02]  /*1c20*/  SEL R19, R0, R19, !P0 ;  /* 0x0000001300137207 */ /* 0x000fe40004000000 */
[----:B------:R-:W-:Y:S02]  /*1c30*/  SHF.R.U32.HI R17, RZ, R17, R22 ;  /* 0x00000011ff117219 */ /* 0x000fe40000011616 */
[----:B----4-:R-:W-:-:S02]  /*1c40*/  ISETP.NE.AND P1, PT, R18, 0x1, PT ;  /* 0x000000011200780c */ /* 0x010fc40003f25270 */
[----:B------:R-:W-:Y:S02]  /*1c50*/  SEL R17, R10, R17, !P0 ;  /* 0x000000110a117207 */ /* 0x000fe40004000000 */
[----:B------:R-:W-:Y:S02]  /*1c60*/  SEL R21, R3, R20, !P1 ;  /* 0x0000001403157207 */ /* 0x000fe40004800000 */
[----:B------:R-:W-:Y:S01]  /*1c70*/  SEL R7, R11, R24, !P1 ;  /* 0x000000180b077207 */ /* 0x000fe20004800000 */
[----:B-1----:R-:W-:Y:S01]  /*1c80*/  IMAD.HI.U32 R20, R19, R4, RZ ;  /* 0x0000000413147227 */ /* 0x002fe200078e00ff */
[----:B------:R-:W-:-:S03]  /*1c90*/  IADD3 R9, PT, PT, -R17, RZ, RZ ;  /* 0x000000ff11097210 */ /* 0x000fc60007ffe1ff */
[----:B------:R-:W-:Y:S01]  /*1ca0*/  IMAD.HI.U32 R8, R21, R4, RZ ;  /* 0x0000000415087227 */ /* 0x000fe200078e00ff */
[----:B------:R-:W-:-:S03]  /*1cb0*/  @P3 SHF.R.U32.HI R19, RZ, R5, R20 ;  /* 0x00000005ff133219 */ /* 0x000fc60000011614 */
[----:B------:R-:W-:Y:S01]  /*1cc0*/  IMAD R9, R6, R9, R10 ;  /* 0x0000000906097224 */ /* 0x000fe200078e020a */
        /* <DEDUP_REMOVED lines=12> */
[----:B------:R-:W-:-:S05]  /*1d90*/  @!P0 SEL R5, R7, R20, !P3 ;  /* 0x0000001407058207 */ /* 0x000fca0005800000 */
[--C-:B------:R-:W-:Y:S02]  /*1da0*/  @!P0 IMAD.IADD R8, R8, 0x1, -R5.reuse ;  /* 0x0000000108088824 */ /* 0x100fe400078e0a05 */
[----:B------:R-:W-:Y:S01]  /*1db0*/  @!P0 IMAD R5, R4, R21, R5 ;  /* 0x0000001504058224 */ /* 0x000fe200078e0205 */
[----:B------:R-:W-:Y:S01]  /*1dc0*/  IADD3 R4, PT, PT, -R7, RZ, RZ ;  /* 0x000000ff07047210 */ /* 0x000fe20007ffe1ff */
[----:B------:R-:W-:Y:S02]  /*1dd0*/  @!P0 IMAD R17, R2, R8, R7 ;  /* 0x0000000802118224 */ /* 0x000fe400078e0207 */
[----:B------:R-:W-:Y:S02]  /*1de0*/  @!P0 IMAD.MOV.U32 R7, RZ, RZ, R5 ;  /* 0x000000ffff078224 */ /* 0x000fe400078e0005 */
[----:B------:R-:W-:Y:S02]  /*1df0*/  IMAD R4, R18, R4, R11 ;  /* 0x0000000412047224 */ /* 0x000fe400078e020b */
[----:B------:R-:W-:-:S02]  /*1e00*/  IMAD R10, R17, R6, R9 ;  /* 0x00000006110a7224 */ /* 0x000fc400078e0209 */
[----:B------:R-:W-:Y:S02]  /*1e10*/  IMAD R11, R7, R18, R4 ;  /* 0x00000012070b7224 */ /* 0x000fe400078e0204 */
.L_x_25:
[----:B------:R-:W1:Y:S02]  /*1e20*/  LDCU UR8, c[0x0][0xd30] ;  /* 0x0001a600ff0877ac */ /* 0x000e640008000800 */
[----:B-1----:R-:W-:-:S09]  /*1e30*/  UISETP.NE.AND UP0, UPT, UR8, 0x1, UPT ;  /* 0x000000010800788c */ /* 0x002fd2000bf05270 */
[----:B------:R-:W-:Y:S05]  /*1e40*/  BRA.U UP0, `(.L_x_26) ;  /* 0x0000000100407547 */ /* 0x000fea000b800000 */
[----:B------:R-:W1:Y:S08]  /*1e50*/  LDC.64 R6, c[0x0][0xd10] ;  /* 0x00034400ff067b82 */ /* 0x000e700000000a00 */
[----:B------:R-:W2:Y:S08]  /*1e60*/  LDC.64 R4, c[0x0][0xd18] ;  /* 0x00034600ff047b82 */ /* 0x000eb00000000a00 */
[----:B------:R-:W3:Y:S08]  /*1e70*/  LDC R8, c[0x0][0xd20] ;  /* 0x00034800ff087b82 */ /* 0x000ef00000000800 */
[----:B------:R-:W4:Y:S01]  /*1e80*/  LDC R18, c[0x0][0xd0c] ;  /* 0x00034300ff127b82 */ /* 0x000f220000000800 */
[----:B-1----:R-:W-:-:S05]  /*1e90*/  IMAD.HI.U32 R6, R11, R6, RZ ;  /* 0x000000060b067227 */ /* 0x002fca00078e00ff */
[----:B------:R-:W-:Y:S01]  /*1ea0*/  SHF.R.U32.HI R6, RZ, R7, R6 ;  /* 0x00000007ff067219 */ /* 0x000fe20000011606 */
[----:B--2---:R-:W-:Y:S01]  /*1eb0*/  IMAD.HI.U32 R5, R10, R5, RZ ;  /* 0x000000050a057227 */ /* 0x004fe200078e00ff */
[----:B------:R-:W-:-:S04]  /*1ec0*/  ISETP.NE.AND P0, PT, R4, 0x1, PT ;  /* 0x000000010400780c */ /* 0x000fc80003f05270 */
[----:B---3--:R-:W-:-:S04]  /*1ed0*/  SHF.R.U32.HI R5, RZ, R8, R5 ;  /* 0x00000008ff057219 */ /* 0x008fc80000011605 */
[----:B------:R-:W-:Y:S02]  /*1ee0*/  SEL R5, R10, R5, !P0 ;  /* 0x000000050a057207 */ /* 0x000fe40004000000 */
[----:B----4-:R-:W-:-:S04]  /*1ef0*/  ISETP.NE.AND P1, PT, R18, 0x1, PT ;  /* 0x000000011200780c */ /* 0x010fc80003f25270 */
[----:B------:R-:W-:-:S05]  /*1f00*/  SEL R6, R11, R6, !P1 ;  /* 0x000000060b067207 */ /* 0x000fca0004800000 */
[----:B------:R-:W-:Y:S02]  /*1f10*/  IMAD.IADD R7, R5, 0x1, -R6 ;  /* 0x0000000105077824 */ /* 0x000fe400078e0a06 */
[----:B------:R-:W-:Y:S02]  /*1f20*/  IMAD.IADD R5, R6, 0x1, -R5 ;  /* 0x0000000106057824 */ /* 0x000fe400078e0a05 */
[----:B------:R-:W-:Y:S02]  /*1f30*/  IMAD R11, R7, R18, R11 ;  /* 0x00000012070b7224 */ /* 0x000fe400078e020b */
[----:B------:R-:W-:-:S07]  /*1f40*/  IMAD R10, R5, R4, R10 ;  /* 0x00000004050a7224 */ /* 0x000fce00078e020a */
.L_x_26:
[----:B------:R-:W-:Y:S01]  /*1f50*/  VIADD R15, R15, 0x1 ;  /* 0x000000010f0f7836 */ /* 0x000fe20000000000 */
[----:B------:R-:W-:Y:S01]  /*1f60*/  PLOP3.LUT P1, PT, PT, PT, PT, 0x80, 0x8 ;  /* 0x000000000008781c */ /* 0x000fe20003f2f070 */
[----:B------:R-:W-:Y:S02]  /*1f70*/  IMAD.IADD R4, R11, 0x1, R88 ;  /* 0x000000010b047824 */ /* 0x000fe400078e0258 */
[----:B------:R-:W-:Y:S01]  /*1f80*/  IMAD.IADD R24, R10, 0x1, R81 ;  /* 0x000000010a187824 */ /* 0x000fe200078e0251 */
[C---:B------:R-:W-:Y:S02]  /*1f90*/  ISETP.NE.AND P0, PT, R15.reuse, 0x2, PT ;  /* 0x000000020f00780c */ /* 0x040fe40003f05270 */
[----:B------:R-:W-:Y:S02]  /*1fa0*/  R2UR UR11, R4 ;  /* 0x00000000040b72ca */ /* 0x000fe400000e0000 */
[----:B------:R-:W-:Y:S02]  /*1fb0*/  SEL R5, RZ, 0x1, P0 ;  /* 0x00000001ff057807 */ /* 0x000fe40000000000 */
[----:B------:R-:W-:-:S02]  /*1fc0*/  SEL R15, R15, RZ, P0 ;  /* 0x000000ff0f0f7207 */ /* 0x000fc40000000000 */
[----:B------:R-:W-:Y:S01]  /*1fd0*/  LOP3.LUT R14, R14, R5, RZ, 0x3c, !PT ;  /* 0x000000050e0e7212 */ /* 0x000fe200078e3cff */
[----:B------:R-:W-:Y:S08]  /*1fe0*/  @P2 BRA `(.L_x_27) ;  /* 0xfffffff400502947 */ /* 0x000ff0000383ffff */
[----:B------:R-:W-:Y:S01]  /*1ff0*/  UIADD3 UR5, UPT, UPT, UR5, 0x30, URZ ;  /* 0x0000003005057890 */ /* 0x000fe2000fffe0ff */
[----:B------:R-:W-:-:S03]  /*2000*/  SHF.L.U32 R3, R16, 0x1f, RZ ;  /* 0x0000001f10037819 */ /* 0x000fc600000006ff */
[----:B------:R-:W-:-:S09]  /*2010*/  ULEA UR4, UR7, UR5, 0x3 ;  /* 0x0000000507047291 */ /* 0x000fd2000f8e18ff */
[----:B------:R-:W1:Y:S02]  /*2020*/  SYNCS.PHASECHK.TRANS64.TRYWAIT P0, [UR4], R3 ;  /* 0x00000003ff0075a7 */ /* 0x000e640008001104 */
[----:B-1----:R-:W-:Y:S05]  /*2030*/  @!P0 BRA `(.L_x_28) ;  /* 0x0000007400748947 */ /* 0x002fea0003800000 */
.L_x_127:
[----:B------:R-:W-:-:S04]  /*2040*/  UIADD3 UR6, UPT, UPT, UR7, 0x1, URZ ;  /* 0x0000000107067890 */ /* 0x000fc8000fffe0ff */
[----:B------:R-:W-:-:S04]  /*2050*/  UISETP.NE.AND UP0, UPT, UR6, 0x6, UPT ;  /* 0x000000060600788c */ /* 0x000fc8000bf05270 */
[----:B------:R-:W-:Y:S02]  /*2060*/  USEL UR7, URZ, 0x1, UP0 ;  /* 0x00000001ff077887 */ /* 0x000fe40008000000 */
[----:B------:R-:W-:-:S04]  /*2070*/  USEL UR6, UR6, URZ, UP0 ;  /* 0x000000ff06067287 */ /* 0x000fc80008000000 */
[----:B------:R-:W-:Y:S01]  /*2080*/  ULEA UR4, UR6, UR5, 0x3 ;  /* 0x0000000506047291 */ /* 0x000fe2000f8e18ff */
[----:B------:R-:W-:-:S04]  /*2090*/  LOP3.LUT R2, R16, UR7, RZ, 0x3c, !PT ;  /* 0x0000000710027c12 */ /* 0x000fc8000f8e3cff */
[----:B-1----:R-:W-:-:S04]  /*20a0*/  SHF.L.U32 R3, R2, 0x1f, RZ ;  /* 0x0000001f02037819 */ /* 0x002fc800000006ff */
[----:B------:R-:W1:Y:S02]  /*20b0*/  SYNCS.PHASECHK.TRANS64.TRYWAIT P0, [UR4], R3 ;  /* 0x00000003ff0075a7 */ /* 0x000e640008001104 */
[----:B-1----:R-:W-:Y:S05]  /*20c0*/  @!P0 BRA `(.L_x_29) ;  /* 0x0000007400688947 */ /* 0x002fea0003800000 */
.L_x_129:
        /* <DEDUP_REMOVED lines=9> */
.L_x_131:
        /* <DEDUP_REMOVED lines=9> */
.L_x_133:
        /* <DEDUP_REMOVED lines=9> */
.L_x_135:
[----:B------:R-:W-:-:S04]  /*2280*/  UIADD3 UR6, UPT, UPT, UR6, 0x1, URZ ;  /* 0x0000000106067890 */ /* 0x000fc8000fffe0ff */
[----:B------:R-:W-:-:S04]  /*2290*/  UISETP.NE.AND UP0, UPT, UR6, 0x6, UPT ;  /* 0x000000060600788c */ /* 0x000fc8000bf05270 */
[----:B------:R-:W-:Y:S02]  /*22a0*/  USEL UR4, URZ, 0x1, UP0 ;  /* 0x00000001ff047887 */ /* 0x000fe40008000000 */
[----:B------:R-:W-:-:S04]  /*22b0*/  USEL UR6, UR6, URZ, UP0 ;  /* 0x000000ff06067287 */ /* 0x000fc80008000000 */
[----:B------:R-:W-:Y:S01]  /*22c0*/  ULEA UR6, UR6, UR5, 0x3 ;  /* 0x0000000506067291 */ /* 0x000fe2000f8e18ff */
[----:B-1----:R-:W-:-:S04]  /*22d0*/  LOP3.LUT R3, R2, UR4, RZ, 0x3c, !PT ;  /* 0x0000000402037c12 */ /* 0x002fc8000f8e3cff */
[----:B------:R-:W-:Y:S01]  /*22e0*/  SHF.L.U32 R3, R3, 0x1f, RZ ;  /* 0x0000001f03037819 */ /* 0x000fe200000006ff */
[----:B------:R-:W-:-:S07]  /*22f0*/  IMAD.U32 R0, RZ, RZ, UR6 ;  /* 0x00000006ff007e24 */ /* 0x000fce000f8e00ff */
.L_x_33:
[----:B-1----:R1:W2:Y:S02]  /*2300*/  SYNCS.PHASECHK.TRANS64.TRYWAIT P0, [R0+URZ], R3 ;  /* 0x00000003000075a7 */ /* 0x0022a400080011ff */
[----:B--2---:R-:W-:Y:S05]  /*2310*/  @!P0 NANOSLEEP.SYNCS 0x989680 ;  /* 0x009896800000895d */ /* 0x004fea0003900000 */
[----:B------:R-:W2:Y:S02]  /*2320*/  @!P0 SYNCS.PHASECHK.TRANS64 P0, [R0+URZ], R3 ;  /* 0x00000003000085a7 */ /* 0x000ea400080010ff */
[----:B--2---:R-:W-:Y:S05]  /*2330*/  @P0 EXIT ;  /* 0x000000000000094d */ /* 0x004fea0003800000 */
[----:B------:R-:W-:Y:S05]  /*2340*/  BRA `(.L_x_33) ;  /* 0xfffffffc00ec7947 */ /* 0x000fea000383ffff */
.L_x_17:
[----:B------:R-:W-:-:S04]  /*2350*/  UISETP.NE.AND UP1, UPT, UR37, URZ, UPT ;  /* 0x000000ff2500728c */ /* 0x000fc8000bf25270 */
[----:B------:R-:W-:-:S09]  /*2360*/  UISETP.NE.OR UP1, UPT, UR8, 0x1, UP1 ;  /* 0x000000010800788c */ /* 0x000fd20008f25670 */
[----:B------:R-:W-:Y:S05]  /*2370*/  BRA.U UP1, `(.L_x_34) ;  /* 0x0000000501487547 */ /* 0x000fea000b800000 */
[----:B------:R-:W-:Y:S01]  /*2380*/  ISETP.NE.AND P2, PT, R0, RZ, PT ;  /* 0x000000ff0000720c */ /* 0x000fe20003f45270 */
[----:B------:R-:W-:Y:S01]  /*2390*/  IMAD.MOV.U32 R12, RZ, RZ, 0x1 ;  /* 0x00000001ff0c7424 */ /* 0x000fe200078e00ff */
[----:B------:R-:W-:Y:S02]  /*23a0*/  CS2R R10, SRZ ;  /* 0x00000000000a7805 */ /* 0x000fe4000001ff00 */
[----:B------:R-:W-:Y:S01]  /*23b0*/  CS2R R8, SRZ ;  /* 0x0000000000087805 */ /* 0x000fe2000001ff00 */
[----:B------:R-:W-:Y:S01]  /*23c0*/  UMOV UR4, 0x400 ;  /* 0x0000040000047882 */ /* 0x000fe20000000000 */
[----:B------:R-:W-:Y:S01]  /*23d0*/  UMOV UR6, URZ ;  /* 0x000000ff00067c82 */ /* 0x000fe20008000000 */
[----:B------:R-:W-:-:S12]  /*23e0*/  ULEA UR37, UR37, UR4, 0x18 ;  /* 0x0000000425257291 */ /* 0x000fd8000f8ec0ff */
.L_x_38:
[----:B---3--:R-:W-:Y:S02]  /*23f0*/  LEA R2, R8, UR37, 0x3 ;  /* 0x0000002508027c11 */ /* 0x008fe4000f8e18ff */
[----:B------:R-:W-:-:S03]  /*2400*/  SHF.L.U32 R5, R9, 0x1f, RZ ;  /* 0x0000001f09057819 */ /* 0x000fc600000006ff */
[----:B------:R-:W-:Y:S01]  /*2410*/  VIADD R4, R2, 0x100 ;  /* 0x0000010002047836 */ /* 0x000fe20000000000 */
[----:B------:R-:W1:Y:S02]  /*2420*/  SYNCS.PHASECHK.TRANS64.TRYWAIT P0, [R2+URZ+0xf0], R5 ;  /* 0x0000f005020075a7 */ /* 0x000e6400080011ff */
[----:B-1----:R-:W-:Y:S05]  /*2430*/  @!P0 BRA `(.L_x_35) ;  /* 0x0000007000ec8947 */ /* 0x002fea0003800000 */
.L_x_136:
[----:B------:R-:W-:Y:S01]  /*2440*/  ULEA UR5, UR6, UR37, 0x3 ;  /* 0x0000002506057291 */ /* 0x000fe2000f8e18ff */
[----:B------:R-:W-:Y:S02]  /*2450*/  PRMT R4, RZ, 0x654, R4 ;  /* 0x00000654ff047816 */ /* 0x000fe40000000004 */
[----:B-1----:R-:W-:Y:S01]  /*2460*/  SHF.L.U32 R5, R12, 0x1f, RZ ;  /* 0x0000001f0c057819 */ /* 0x002fe200000006ff */
[----:B------:R-:W-:Y:S01]  /*2470*/  UIADD3 UR4, UPT, UPT, UR5, 0xb0, URZ ;  /* 0x000000b005047890 */ /* 0x000fe2000fffe0ff */
[----:B------:R1:W-:Y:S05]  /*2480*/  SYNCS.ARRIVE.TRANS64.RED.A1T0 RZ, [R4+URZ], RZ ;  /* 0x000000ff04ff79a7 */ /* 0x0003ea00081004ff */
[----:B------:R-:W-:Y:S01]  /*2490*/  IMAD.U32 R7, RZ, RZ, UR4 ;  /* 0x00000004ff077e24 */ /* 0x000fe2000f8e00ff */
[----:B------:R-:W2:Y:S04]  /*24a0*/  SYNCS.PHASECHK.TRANS64.TRYWAIT P0, [UR5+0xc0], R5 ;  /* 0x0000c005ff0075a7 */ /* 0x000ea80008001105 */
[----:B------:R-:W-:Y:S01]  /*24b0*/  PRMT R6, R0, 0x654, R7 ;  /* 0x0000065400067816 */ /* 0x000fe20000000007 */
[----:B-1----:R-:W-:Y:S01]  /*24c0*/  @!P2 IMAD.MOV.U32 R4, RZ, RZ, 0x10 ;  /* 0x00000010ff04a424 */ /* 0x002fe200078e00ff */
[----:B--2---:R-:W-:Y:S06]  /*24d0*/  @!P0 BRA `(.L_x_36) ;  /* 0x0000007000d88947 */ /* 0x004fec0003800000 */
.L_x_138:
[----:B------:R-:W-:Y:S01]  /*24e0*/  ULEA UR4, UR6, UR37, 0x4 ;  /* 0x0000002506047291 */ /* 0x000fe2000f8e20ff */
[----:B------:R-:W-:Y:S01]  /*24f0*/  SEL R3, R6, R3, !P2 ;  /* 0x0000000306037207 */ /* 0x000fe20005000000 */
[----:B------:R-:W-:Y:S01]  /*2500*/  UIADD3 UR5, UPT, UPT, UR5, 0xb0, URZ ;  /* 0x000000b005057890 */ /* 0x000fe2000fffe0ff */
[----:B-1----:R-:W-:Y:S01]  /*2510*/  LEA R2, R11, UR37, 0x3 ;  /* 0x000000250b027c11 */ /* 0x002fe2000f8e18ff */
[----:B------:R-:W-:Y:S01]  /*2520*/  UIADD3 UR4, UPT, UPT, UR4, 0x120, URZ ;  /* 0x0000012004047890 */ /* 0x000fe2000fffe0ff */
[----:B------:R-:W-:Y:S01]  /*2530*/  SHF.L.U32 R5, R10, 0x1f, RZ ;  /* 0x0000001f0a057819 */ /* 0x000fe200000006ff */
[----:B------:R1:W-:Y:S01]  /*2540*/  @!P2 SYNCS.ARRIVE.TRANS64.RED RZ, [R3+URZ], R4 ;  /* 0x0000000403ffa9a7 */ /* 0x0003e200080004ff */
[----:B------:R-:W-:Y:S01]  /*2550*/  UIADD3 UR6, UPT, UPT, UR6, 0x1, URZ ;  /* 0x0000000106067890 */ /* 0x000fe2000fffe0ff */
[----:B------:R-:W-:-:S03]  /*2560*/  VIADD R8, R8, 0x1 ;  /* 0x0000000108087836 */ /* 0x000fc60000000000 */
[----:B------:R-:W-:Y:S02]  /*2570*/  UISETP.NE.AND UP0, UPT, UR6, 0x2, UPT ;  /* 0x000000020600788c */ /* 0x000fe4000bf05270 */
[----:B------:R-:W-:Y:S06]  /*2580*/  UGETNEXTWORKID.BROADCAST [UR4], [UR5] ;  /* 0x00000000040073ca */ /* 0x000fec0008000100 */
[----:B------:R-:W-:Y:S01]  /*2590*/  USEL UR4, URZ, 0x1, UP0 ;  /* 0x00000001ff047887 */ /* 0x000fe20008000000 */
[----:B------:R-:W-:Y:S01]  /*25a0*/  ISETP.NE.AND P0, PT, R8, 0x2, PT ;  /* 0x000000020800780c */ /* 0x000fe20003f05270 */
[----:B------:R-:W-:Y:S01]  /*25b0*/  USEL UR6, UR6, URZ, UP0 ;  /* 0x000000ff06067287 */ /* 0x000fe20008000000 */
[----:B------:R-:W2:Y:S03]  /*25c0*/  SYNCS.PHASECHK.TRANS64.TRYWAIT P1, [R2+URZ+0xb0], R5 ;  /* 0x0000b005020075a7 */ /* 0x000ea600080211ff */
[----:B------:R-:W-:Y:S01]  /*25d0*/  LOP3.LUT R12, R12, UR4, RZ, 0x3c, !PT ;  /* 0x000000040c0c7c12 */ /* 0x000fe2000f8e3cff */
[----:B-12---:R-:W-:Y:S07]  /*25e0*/  @!P1 BRA `(.L_x_37) ;  /* 0x0000007000ac9947 */ /* 0x006fee0003800000 */
.L_x_139:
[C---:B------:R-:W-:Y:S01]  /*25f0*/  LEA R4, R11.reuse, UR37, 0x4 ;  /* 0x000000250b047c11 */ /* 0x040fe2000f8e20ff */
[----:B-1----:R-:W-:Y:S01]  /*2600*/  VIADD R2, R2, 0xc0 ;  /* 0x000000c002027836 */ /* 0x002fe20000000000 */
[----:B------:R-:W-:Y:S01]  /*2610*/  SEL R8, R8, RZ, P0 ;  /* 0x000000ff08087207 */ /* 0x000fe20000000000 */
[----:B------:R-:W-:-:S03]  /*2620*/  VIADD R11, R11, 0x1 ;  /* 0x000000010b0b7836 */ /* 0x000fc60000000000 */
[----:B------:R-:W1:Y:S01]  /*2630*/  LDS.128 R4, [R4+0x120] ;  /* 0x0001200004047984 */ /* 0x000e620000000c00 */
[----:B------:R-:W-:Y:S02]  /*2640*/  PRMT R2, RZ, 0x654, R2 ;  /* 0x00000654ff027816 */ /* 0x000fe40000000002 */
[C---:B------:R-:W-:Y:S01]  /*2650*/  ISETP.NE.AND P1, PT, R11.reuse, 0x2, PT ;  /* 0x000000020b00780c */ /* 0x040fe20003f25270 */
[----:B------:R-:W-:Y:S01]  /*2660*/  @!PT LDS RZ, [RZ] ;  /* 0x00000000fffff984 */ /* 0x000fe20000000800 */
[----:B------:R-:W-:Y:S01]  /*2670*/  @!PT LDS RZ, [RZ] ;  /* 0x00000000fffff984 */ /* 0x000fe20000000800 */
[----:B------:R-:W-:Y:S01]  /*2680*/  @!PT LDS RZ, [RZ] ;  /* 0x00000000fffff984 */ /* 0x000fe20000000800 */
[----:B------:R-:W-:Y:S01]  /*2690*/  @!PT LDS RZ, [RZ] ;  /* 0x00000000fffff984 */ /* 0x000fe20000000800 */
[----:B------:R2:W-:Y:S06]  /*26a0*/  MEMBAR.ALL.CTA ;  /* 0x0000000000007992 */ /* 0x0005ec0000008000 */
[----:B--2---:R-:W2:Y:S01]  /*26b0*/  FENCE.VIEW.ASYNC.S ;  /* 0x00000000000073c6 */ /* 0x004ea20000000000 */
[----:B------:R-:W-:Y:S01]  /*26c0*/  SEL R11, R11, RZ, P1 ;  /* 0x000000ff0b0b7207 */ /* 0x000fe20000800000 */
[----:B--2---:R2:W-:Y:S01]  /*26d0*/  SYNCS.ARRIVE.TRANS64.RED.A1T0 RZ, [R2+URZ], RZ ;  /* 0x000000ff02ff79a7 */ /* 0x0045e200081004ff */
[----:B-1----:R-:W-:-:S02]  /*26e0*/  LOP3.LUT P3, RZ, R6, 0x1, RZ, 0xc0, !PT ;  /* 0x0000000106ff7812 */ /* 0x002fc4000786c0ff */
[----:B------:R-:W-:-:S04]  /*26f0*/  SEL R5, RZ, 0x1, P1 ;  /* 0x00000001ff057807 */ /* 0x000fc80000800000 */
[----:B------:R-:W-:Y:S02]  /*2700*/  LOP3.LUT R10, R10, R5, RZ, 0x3c, !PT ;  /* 0x000000050a0a7212 */ /* 0x000fe400078e3cff */
[----:B--2---:R-:W-:-:S04]  /*2710*/  SEL R2, RZ, 0x1, P0 ;  /* 0x00000001ff027807 */ /* 0x004fc80000000000 */
[----:B------:R-:W-:Y:S01]  /*2720*/  LOP3.LUT R9, R9, R2, RZ, 0x3c, !PT ;  /* 0x0000000209097212 */ /* 0x000fe200078e3cff */
[----:B------:R-:W-:Y:S06]  /*2730*/  @P3 BRA `(.L_x_38) ;  /* 0xfffffffc002c3947 */ /* 0x000fec000383ffff */
[----:B------:R-:W-:Y:S01]  /*2740*/  ULEA UR5, UR6, UR37, 0x3 ;  /* 0x0000002506057291 */ /* 0x000fe2000f8e18ff */
[----:B------:R-:W-:-:S08]  /*2750*/  SHF.L.U32 R3, R12, 0x1f, RZ ;  /* 0x0000001f0c037819 */ /* 0x000fd000000006ff */
[----:B------:R-:W1:Y:S02]  /*2760*/  SYNCS.PHASECHK.TRANS64 P0, [UR5+0xc0], R3 ;  /* 0x0000c003ff0075a7 */ /* 0x000e640008001005 */
[----:B-1----:R-:W-:Y:S05]  /*2770*/  @P0 BRA `(.L_x_39) ;  /* 0x0000000000080947 */ /* 0x002fea0003800000 */
[----:B------:R-:W1:Y:S02]  /*2780*/  SYNCS.PHASECHK.TRANS64.TRYWAIT P0, [UR5+0xc0], R3 ;  /* 0x0000c003ff0075a7 */ /* 0x000e640008001105 */
[----:B-1----:R-:W-:Y:S05]  /*2790*/  @!P0 BRA `(.L_x_40) ;  /* 0x0000007000548947 */ /* 0x002fea0003800000 */
.L_x_39:
[----:B------:R-:W-:-:S04]  /*27a0*/  UIADD3 UR4, UPT, UPT, UR6, 0x1, URZ ;  /* 0x0000000106047890 */ /* 0x000fc8000fffe0ff */
[----:B------:R-:W-:-:S04]  /*27b0*/  UISETP.NE.AND UP0, UPT, UR4, 0x2, UPT ;  /* 0x000000020400788c */ /* 0x000fc8000bf05270 */
[----:B------:R-:W-:Y:S02]  /*27c0*/  USEL UR7, URZ, 0x1, UP0 ;  /* 0x00000001ff077887 */ /* 0x000fe40008000000 */
[----:B------:R-:W-:-:S04]  /*27d0*/  USEL UR4, UR4, URZ, UP0 ;  /* 0x000000ff04047287 */ /* 0x000fc80008000000 */
[----:B------:R-:W-:Y:S01]  /*27e0*/  ULEA UR4, UR4, UR37, 0x3 ;  /* 0x0000002504047291 */ /* 0x000fe2000f8e18ff */
[----:B-1----:R-:W-:-:S04]  /*27f0*/  LOP3.LUT R3, R12, UR7, RZ, 0x3c, !PT ;  /* 0x000000070c037c12 */ /* 0x002fc8000f8e3cff */
[----:B------:R-:W-:-:S04]  /*2800*/  SHF.L.U32 R0, R3, 0x1f, RZ ;  /* 0x0000001f03007819 */ /* 0x000fc800000006ff */
[----:B------:R-:W1:Y:S02]  /*2810*/  SYNCS.PHASECHK.TRANS64 P0, [UR4+0xc0], R0 ;  /* 0x0000c000ff0075a7 */ /* 0x000e640008001004 */
[----:B-1----:R-:W-:Y:S05]  /*2820*/  @P0 EXIT ;  /* 0x000000000000094d */ /* 0x002fea0003800000 */
[----:B------:R-:W-:Y:S02]  /*2830*/  SHF.L.U32 R3, R3, 0x1f, RZ ;  /* 0x0000001f03037819 */ /* 0x000fe400000006ff */
[----:B------:R-:W-:-:S07]  /*2840*/  MOV R0, UR4 ;  /* 0x0000000400007c02 */ /* 0x000fce0008000f00 */
.L_x_41:
[----:B-1----:R1:W2:Y:S02]  /*2850*/  SYNCS.PHASECHK.TRANS64.TRYWAIT P0, [R0+URZ+0xc0], R3 ;  /* 0x0000c003000075a7 */ /* 0x0022a400080011ff */
[----:B--2---:R-:W-:Y:S05]  /*2860*/  @!P0 NANOSLEEP.SYNCS 0x989680 ;  /* 0x009896800000895d */ /* 0x004fea0003900000 */
[----:B------:R-:W2:Y:S02]  /*2870*/  @!P0 SYNCS.PHASECHK.TRANS64 P0, [R0+URZ+0xc0], R3 ;  /* 0x0000c003000085a7 */ /* 0x000ea400080010ff */
[----:B--2---:R-:W-:Y:S05]  /*2880*/  @P0 EXIT ;  /* 0x000000000000094d */ /* 0x004fea0003800000 */
[----:B------:R-:W-:Y:S05]  /*2890*/  BRA `(.L_x_41) ;  /* 0xfffffffc00ec7947 */ /* 0x000fea000383ffff */
.L_x_34:
[----:B------:R-:W-:-:S09]  /*28a0*/  UISETP.NE.AND UP1, UPT, UR8, URZ, UPT ;  /* 0x000000ff0800728c */ /* 0x000fd2000bf25270 */
[----:B------:R-:W-:Y:S05]  /*28b0*/  BRA.U UP1, `(.L_x_42) ;  /* 0x0000000d01407547 */ /* 0x000fea000b800000 */
[----:B------:R-:W-:Y:S01]  /*28c0*/  UMOV UR4, 0x40 ;  /* 0x0000004000047882 */ /* 0x000fe20000000000 */
[----:B------:R-:W-:Y:S01]  /*28d0*/  NOP ;  /* 0x0000000000007918 */ /* 0x000fe20000000000 */
[----:B------:R-:W-:Y:S01]  /*28e0*/  ULEA UR4, UR37, UR4, 0x18 ;  /* 0x0000000425047291 */ /* 0x000fe2000f8ec0ff */
[----:B------:R-:W-:Y:S02]  /*28f0*/  UMOV UR5, 0x400 ;  /* 0x0000040000057882 */ /* 0x000fe40000000000 */
[----:B------:R-:W-:-:S06]  /*2900*/  ULEA UR37, UR37, UR5, 0x18 ;  /* 0x0000000525257291 */ /* 0x000fcc000f8ec0ff */
[----:B------:R-:W1:Y:S02]  /*2910*/  LDS.U8 R0, [UR4+0x1c] ;  /* 0x00001c04ff007984 */ /* 0x000e640008000000 */
[----:B-1----:R-:W-:-:S13]  /*2920*/  ISETP.NE.AND P0, PT, R0, RZ, PT ;  /* 0x000000ff0000720c */ /* 0x002fda0003f05270 */
[----:B------:R-:W-:Y:S05]  /*2930*/  @P0 BRA `(.L_x_43) ;  /* 0x0000000000580947 */ /* 0x000fea0003800000 */
[----:B------:R-:W-:-:S13]  /*2940*/  ELECT P0, URZ, PT ;  /* 0x0000000000ff782f */ /* 0x000fda0003800000 */
[----:B------:R-:W-:Y:S05]  /*2950*/  @!P0 BRA `(.L_x_44) ;  /* 0x0000000000608947 */ /* 0x000fea0003800000 */
[----:B------:R-:W-:Y:S01]  /*2960*/  UMOV UR5, 0x10 ;  /* 0x0000001000057882 */ /* 0x000fe20000000000 */
[----:B------:R-:W-:Y:S01]  /*2970*/  HFMA2 R0, -RZ, RZ, 0, 5.9604644775390625e-08 ;  /* 0x00000001ff007431 */ /* 0x000fe200000001ff */
[----:B---3--:R-:W-:-:S03]  /*2980*/  MOV R2, 0xffff ;  /* 0x0000ffff00027802 */ /* 0x008fc60000000f00 */
[----:B------:R-:W-:Y:S04]  /*2990*/  DEPBAR.LE SB1, 0x36 ;  /* 0x00009d800000791a */ /* 0x000fe80000000000 */
[----:B------:R-:W1:Y:S02]  /*29a0*/  UTCATOMSWS.FIND_AND_SET.ALIGN UP0, UR5, UR5 ;  /* 0x00000005000575e3 */ /* 0x000e640008000800 */
[----:B-1----:R-:W-:Y:S01]  /*29b0*/  MOV R3, UR5 ;  /* 0x0000000500037c02 */ /* 0x002fe20008000f00 */
[----:B------:R-:W-:Y:S06]  /*29c0*/  BRA.U UP0, `(.L_x_45) ;  /* 0x0000000100187547 */ /* 0x000fec000b800000 */
.L_x_46:
[----:B------:R-:W-:Y:S05]  /*29d0*/  NANOSLEEP 0x64 ;  /* 0x000000640000795d */ /* 0x000fea0003800000 */
[----:B------:R-:W-:-:S05]  /*29e0*/  UMOV UR5, 0x10 ;  /* 0x0000001000057882 */ /* 0x000fca0000000000 */
[----:B------:R-:W-:Y:S04]  /*29f0*/  DEPBAR.LE SB1, 0x36 ;  /* 0x00009d800000791a */ /* 0x000fe80000000000 */
[----:B------:R-:W1:Y:S02]  /*2a00*/  UTCATOMSWS.FIND_AND_SET.ALIGN UP0, UR5, UR5 ;  /* 0x00000005000575e3 */ /* 0x000e640008000800 */
[----:B-1----:R-:W-:Y:S01]  /*2a10*/  MOV R3, UR5 ;  /* 0x0000000500037c02 */ /* 0x002fe20008000f00 */
[----:B------:R-:W-:Y:S05]  /*2a20*/  BRA.U !UP0, `(.L_x_46) ;  /* 0xfffffffd08e87547 */ /* 0x000fea000b83ffff */
.L_x_45:
[-C--:B------:R-:W-:Y:S02]  /*2a30*/  SHF.L.U32 R2, R2, R3.reuse, RZ ;  /* 0x0000000302027219 */ /* 0x080fe400000006ff */
[----:B------:R-:W-:Y:S01]  /*2a40*/  SHF.L.U32 R0, R0, R3, RZ ;  /* 0x0000000300007219 */ /* 0x000fe200000006ff */
[----:B------:R-:W-:Y:S02]  /*2a50*/  IMAD.SHL.U32 R3, R3, 0x20, RZ ;  /* 0x0000002003037824 */ /* 0x000fe400078e00ff */
[----:B------:R1:W-:Y:S04]  /*2a60*/  ATOMS.OR RZ, [UR4+0x14], R2 ;  /* 0x00001402ffff798c */ /* 0x0003e8000b000004 */
[----:B------:R1:W-:Y:S04]  /*2a70*/  ATOMS.OR RZ, [UR4+0x18], R0 ;  /* 0x00001800ffff798c */ /* 0x0003e8000b000004 */
[----:B------:R1:W-:Y:S01]  /*2a80*/  STS [UR37+0x140], R3 ;  /* 0x00014003ff007988 */ /* 0x0003e20008000825 */
[----:B------:R-:W-:Y:S05]  /*2a90*/  BRA `(.L_x_44) ;  /* 0x0000000000107947 */ /* 0x000fea0003800000 */
.L_x_43:
[----:B------:R-:W-:Y:S02]  /*2aa0*/  MOV R0, 0xffffffff ;  /* 0xffffffff00007802 */ /* 0x000fe40000000f00 */
[----:B---3--:R-:W-:-:S03]  /*2ab0*/  MOV R2, 0x2ae0 ;  /* 0x00002ae000027802 */ /* 0x008fc60000000f00 */
[----:B------:R1:W-:Y:S04]  /*2ac0*/  STS [UR37+0x140], R0 ;  /* 0x00014000ff007988 */ /* 0x0003e80008000825 */
[----:B-1---5:R-:W-:Y:S05]  /*2ad0*/  CALL.REL.NOINC `($__internal_1_$__cuda_sm10x_tcgen05_guardrail_trap_phase_invalid_during_alloc) ;  /* 0x00000074006c7944 */ /* 0x022fea0003c00000 */
.L_x_44:
[----:B------:R-:W-:Y:S05]  /*2ae0*/  WARPSYNC.ALL ;  /* 0x0000000000007948 */ /* 0x000fea0003800000 */
[----:B------:R-:W2:Y:S01]  /*2af0*/  S2UR UR4, SR_CgaCtaId ;  /* 0x00000000000479c3 */ /* 0x000ea20000008800 */
[----:B------:R-:W-:Y:S01]  /*2b00*/  UMOV UR5, 0x400 ;  /* 0x0000040000057882 */ /* 0x000fe20000000000 */
[----:B------:R-:W-:-:S06]  /*2b10*/  NOP ;  /* 0x0000000000007918 */ /* 0x000fcc0000000000 */
[----:B------:R-:W-:Y:S06]  /*2b20*/  BAR.ARV 0x6, 0xa0 ;  /* 0x0182800000007b1d */ /* 0x000fec0000002000 */
[----:B------:R-:W-:Y:S01]  /*2b30*/  UISETP.LT.AND UP0, UPT, UR14, 0x1, UPT ;  /* 0x000000010e00788c */ /* 0x000fe2000bf01270 */
[----:B------:R-:W-:Y:S01]  /*2b40*/  IMAD.MOV.U32 R11, RZ, RZ, 0x1 ;  /* 0x00000001ff0b7424 */ /* 0x000fe200078e00ff */
[----:B------:R-:W-:Y:S01]  /*2b50*/  CS2R R8, SRZ ;  /* 0x0000000000087805 */ /* 0x000fe2000001ff00 */
[----:B------:R-:W-:Y:S01]  /*2b60*/  IMAD.MOV.U32 R10, RZ, RZ, RZ ;  /* 0x000000ffff0a7224 */ /* 0x000fe200078e00ff */
[----:B------:R-:W-:Y:S01]  /*2b70*/  USEL UR8, UR14, 0x1, !UP0 ;  /* 0x000000010e087887 */ /* 0x000fe2000c000000 */
[----:B------:R-:W-:Y:S01]  /*2b80*/  UMOV UR18, URZ ;  /* 0x000000ff00127c82 */ /* 0x000fe20008000000 */
[----:B------:R-:W-:-:S02]  /*2b90*/  UMOV UR17, URZ ;  /* 0x000000ff00117c82 */ /* 0x000fc40008000000 */
[----:B------:R-:W-:Y:S02]  /*2ba0*/  UIADD3 UR8, UPT, UPT, -UR8, URZ, URZ ;  /* 0x000000ff08087290 */ /* 0x000fe4000fffe1ff */
[----:B--2---:R-:W-:Y:S01]  /*2bb0*/  ULEA UR4, UR4, UR5, 0x18 ;  /* 0x0000000504047291 */ /* 0x004fe2000f8ec0ff */
[----:B------:R-:W2:Y:S03]  /*2bc0*/  LDCU UR5, c[0x0][0x38c] ;  /* 0x00007180ff0577ac */ /* 0x000ea60008000800 */
[----:B------:R-:W-:Y:S02]  /*2bd0*/  UIADD3 UR9, UPT, UPT, UR4, 0x10400, URZ ;  /* 0x0001040004097890 */ /* 0x000fe4000fffe0ff */
[----:B------:R-:W-:-:S03]  /*2be0*/  UIADD3 UR10, UPT, UPT, UR4, 0x1c400, URZ ;  /* 0x0001c400040a7890 */ /* 0x000fc6000fffe0ff */
[----:B-1----:R-:W1:Y:S01]  /*2bf0*/  LDS R0, [UR4+0x140] ;  /* 0x00014004ff007984 */ /* 0x002e620008000800 */
[----:B------:R-:W-:Y:S02]  /*2c00*/  UIADD3 UR11, UPT, UPT, UR4, 0x34400, URZ ;  /* 0x00034400040b7890 */ /* 0x000fe4000fffe0ff */
[----:B------:R-:W-:Y:S02]  /*2c10*/  USHF.R.U32.HI UR9, URZ, 0x4, UR9 ;  /* 0x00000004ff097899 */ /* 0x000fe40008011609 */
[----:B------:R-:W-:Y:S02]  /*2c20*/  USHF.R.U32.HI UR10, URZ, 0x4, UR10 ;  /* 0x00000004ff0a7899 */ /* 0x000fe4000801160a */
[----:B------:R-:W-:Y:S02]  /*2c30*/  USHF.R.U32.HI UR11, URZ, 0x4, UR11 ;  /* 0x00000004ff0b7899 */ /* 0x000fe4000801160b */
[----:B------:R-:W-:Y:S02]  /*2c40*/  ULOP3.LUT UR9, UR9, 0x3fff, URZ, 0xc0, !UPT ;  /* 0x00003fff09097892 */ /* 0x000fe4000f8ec0ff */
[----:B------:R-:W-:-:S02]  /*2c50*/  ULOP3.LUT UR10, UR10, 0x3fff, URZ, 0xc0, !UPT ;  /* 0x00003fff0a0a7892 */ /* 0x000fc4000f8ec0ff */
[----:B------:R-:W-:Y:S02]  /*2c60*/  ULOP3.LUT UR11, UR11, 0x3fff, URZ, 0xc0, !UPT ;  /* 0x00003fff0b0b7892 */ /* 0x000fe4000f8ec0ff */
[----:B------:R-:W-:Y:S02]  /*2c70*/  ULOP3.LUT UR9, UR9, 0x10000, URZ, 0xfc, !UPT ;  /* 0x0001000009097892 */ /* 0x000fe4000f8efcff */
[----:B------:R-:W-:Y:S02]  /*2c80*/  ULOP3.LUT UR10, UR10, 0x10000, URZ, 0xfc, !UPT ;  /* 0x000100000a0a7892 */ /* 0x000fe4000f8efcff */
[----:B------:R-:W-:Y:S02]  /*2c90*/  ULOP3.LUT UR11, UR11, 0x10000, URZ, 0xfc, !UPT ;  /* 0x000100000b0b7892 */ /* 0x000fe4000f8efcff */
[----:B--2---:R-:W-:Y:S01]  /*2ca0*/  UISETP.GE.AND UP0, UPT, UR5, 0x1, UPT ;  /* 0x000000010500788c */ /* 0x004fe2000bf06270 */
[----:B------:R-:W-:Y:S01]  /*2cb0*/  UMOV UR23, 0x82004a4 ;  /* 0x082004a400177882 */ /* 0x000fe20000000000 */
[----:B------:R-:W-:Y:S01]  /*2cc0*/  UMOV UR21, 0x82004a4 ;  /* 0x082004a400157882 */ /* 0x000fe20000000000 */
[----:B-1----:R-:W-:-:S13]  /*2cd0*/  R2UR UR19, R0 ;  /* 0x00000000001372ca */ /* 0x002fda00000e0000 */
[----:B------:R-:W-:Y:S02]  /*2ce0*/  UIADD3 UR22, UPT, UPT, UR19, 0x100, URZ ;  /* 0x0000010013167890 */ /* 0x000fe4000fffe0ff */
[----:B------:R-:W-:-:S12]  /*2cf0*/  UIADD3 UR20, UPT, UPT, UR19, 0x102, URZ ;  /* 0x0000010213147890 */ /* 0x000fd8000fffe0ff */
.L_x_53:
[----:B------:R-:W-:Y:S02]  /*2d00*/  LEA R0, R10, UR4, 0x3 ;  /* 0x000000040a007c11 */ /* 0x000fe4000f8e18ff */
[----:B------:R-:W-:Y:S02]  /*2d10*/  SHF.L.U32 R5, R9, 0x1f, RZ ;  /* 0x0000001f09057819 */ /* 0x000fe400000006ff */
[----:B------:R-:W-:Y:S01]  /*2d20*/  PLOP3.LUT P0, PT, PT, PT, UP0, 0x80, 0x8 ;  /* 0x000000000008781c */ /* 0x000fe20003f0f008 */
[----:B------:R-:W-:Y:S01]  /*2d30*/  VIADD R3, R0, 0xc0 ;  /* 0x000000c000037836 */ /* 0x000fe20000000000 */
[----:B-1----:R-:W1:Y:S02]  /*2d40*/  SYNCS.PHASECHK.TRANS64.TRYWAIT P1, [R0+URZ+0xb0], R5 ;  /* 0x0000b005000075a7 */ /* 0x002e6400080211ff */
[----:B-1-3--:R-:W-:Y:S09]  /*2d50*/  @!P1 BRA `(.L_x_47) ;  /* 0x0000006800fc9947 */ /* 0x00aff20003800000 */
.L_x_141:
[----:B------:R-:W-:Y:S01]  /*2d60*/  LEA R4, R10, UR4, 0x4 ;  /* 0x000000040a047c11 */ /* 0x000fe2000f8e20ff */
[----:B------:R-:W-:Y:S01]  /*2d70*/  @UP0 ULEA UR5, UR17, UR4, 0x3 ;  /* 0x0000000411050291 */ /* 0x000fe2000f8e18ff */
[----:B------:R-:W-:Y:S01]  /*2d80*/  PLOP3.LUT P2, PT, PT, PT, PT, 0x80, 0x8 ;  /* 0x000000000008781c */ /* 0x000fe20003f4f070 */
[----:B------:R-:W-:Y:S01]  /*2d90*/  ULEA UR6, UR18, UR4, 0x3 ;  /* 0x0000000412067291 */ /* 0x000fe2000f8e18ff */
[----:B------:R-:W-:Y:S01]  /*2da0*/  PRMT R3, RZ, 0x654, R3 ;  /* 0x00000654ff037816 */ /* 0x000fe20000000003 */
[----:B------:R-:W-:Y:S01]  /*2db0*/  ULEA UR7, UR18, UR19, 0x7 ;  /* 0x0000001312077291 */ /* 0x000fe2000f8e38ff */
[----:B-1----:R-:W1:Y:S01]  /*2dc0*/  LDS.128 R4, [R4+0x120] ;  /* 0x0001200004047984 */ /* 0x002e620000000c00 */
[----:B---3--:R-:W-:Y:S02]  /*2dd0*/  @P0 SHF.L.U32 R2, R8, 0x1f, RZ ;  /* 0x0000001f08020819 */ /* 0x008fe400000006ff */
[----:B------:R-:W-:Y:S01]  /*2de0*/  SHF.L.U32 R0, R11, 0x1f, RZ ;  /* 0x0000001f0b007819 */ /* 0x000fe200000006ff */
[----:B------:R-:W-:Y:S01]  /*2df0*/  @!PT LDS RZ, [RZ] ;  /* 0x00000000fffff984 */ /* 0x000fe20000000800 */
[----:B------:R-:W-:Y:S01]  /*2e00*/  @!PT LDS RZ, [RZ] ;  /* 0x00000000fffff984 */ /* 0x000fe20000000800 */
[----:B------:R-:W-:Y:S01]  /*2e10*/  @!PT LDS RZ, [RZ] ;  /* 0x00000000fffff984 */ /* 0x000fe20000000800 */
[----:B------:R-:W-:Y:S01]  /*2e20*/  @!PT LDS RZ, [RZ] ;  /* 0x00000000fffff984 */ /* 0x000fe20000000800 */
[----:B------:R2:W-:Y:S06]  /*2e30*/  MEMBAR.ALL.CTA ;  /* 0x0000000000007992 */ /* 0x0005ec0000008000 */
[----:B--2---:R-:W2:Y:S02]  /*2e40*/  FENCE.VIEW.ASYNC.S ;  /* 0x00000000000073c6 */ /* 0x004ea40000000000 */
[----:B--2---:R2:W-:Y:S01]  /*2e50*/  SYNCS.ARRIVE.TRANS64.RED.A1T0 RZ, [R3+URZ], RZ ;  /* 0x000000ff03ff79a7 */ /* 0x0045e200081004ff */
[----:B------:R2:W3:Y:S01]  /*2e60*/  @P0 SYNCS.PHASECHK.TRANS64.TRYWAIT P2, [UR5], R2 ;  /* 0x00000002ff0005a7 */ /* 0x0004e20008041105 */
[----:B-1----:R-:W-:Y:S01]  /*2e70*/  LOP3.LUT P1, RZ, R6, 0x1, RZ, 0xc0, !PT ;  /* 0x0000000106ff7812 */ /* 0x002fe2000782c0ff */
[----:B------:R-:W1:Y:S02]  /*2e80*/  SYNCS.PHASECHK.TRANS64.TRYWAIT P0, [UR6+0xe0], R0 ;  /* 0x0000e000ff0075a7 */ /* 0x000e640008001106 */
[----:B-123--:R-:W-:Y:S10]  /*2e90*/  @!P0 BRA `(.L_x_48) ;  /* 0x0000006800c08947 */ /* 0x00eff40003800000 */
.L_x_143:
[----:B------:R-:W-:Y:S01]  /*2ea0*/  IADD3 R10, PT, PT, R10, 0x1, RZ ;  /* 0x000000010a0a7810 */ /* 0x000fe20007ffe0ff */
[----:B------:R-:W-:Y:S06]  /*2eb0*/  BRA.U !UP0, `(.L_x_49) ;  /* 0x0000000108a87547 */ /* 0x000fec000b800000 */
[----:B------:R-:W-:Y:S01]  /*2ec0*/  UMOV UR16, URZ ;  /* 0x000000ff00107c82 */ /* 0x000fe20008000000 */
[----:B------:R-:W-:Y:S01]  /*2ed0*/  UMOV UR15, UR8 ;  /* 0x00000008000f7c82 */ /* 0x000fe20008000000 */
[----:B------:R-:W-:Y:S01]  /*2ee0*/  UMOV UR13, UR14 ;  /* 0x0000000e000d7c82 */ /* 0x000fe20008000000 */
[----:B------:R-:W-:-:S05]  /*2ef0*/  UMOV UR12, UR17 ;  /* 0x00000011000c7c82 */ /* 0x000fca0008000000 */
.L_x_52:
[----:B------:R-:W-:Y:S02]  /*2f00*/  UIADD3 UR15, UPT, UPT, UR15, 0x1, URZ ;  /* 0x000000010f0f7890 */ /* 0x000fe4000fffe0ff */
[----:B--2---:R-:W-:Y:S02]  /*2f10*/  ULEA UR5, UR12, UR4, 0x3 ;  /* 0x000000040c057291 */ /* 0x004fe4000f8e18ff */
[----:B------:R-:W-:Y:S01]  /*2f20*/  UISETP.NE.AND UP1, UPT, UR15, URZ, UPT ;  /* 0x000000ff0f00728c */ /* 0x000fe2000bf25270 */
[----:B---3--:R-:W-:Y:S10]  /*2f30*/  @P2 BRA `(.L_x_50) ;  /* 0x00000000000c2947 */ /* 0x008ff40003800000 */
[----:B-1----:R-:W-:Y:S04]  /*2f40*/  SHF.L.U32 R3, R8, 0x1f, RZ ;  /* 0x0000001f08037819 */ /* 0x002fe800000006ff */
[----:B------:R-:W1:Y:S02]  /*2f50*/  SYNCS.PHASECHK.TRANS64.TRYWAIT P0, [UR5], R3 ;  /* 0x00000003ff0075a7 */ /* 0x000e640008001105 */
[----:B-1----:R-:W-:Y:S05]  /*2f60*/  @!P0 BRA `(.L_x_51) ;  /* 0x0000006800a48947 */ /* 0x002fea0003800000 */
.L_x_50:
[----:B------:R-:W-:Y:S01]  /*2f70*/  UISETP.NE.AND UP2, UPT, UR13, 0x1, UPT ;  /* 0x000000010d00788c */ /* 0x000fe2000bf45270 */
[----:B------:R-:W-:Y:S01]  /*2f80*/  PLOP3.LUT P2, PT, PT, PT, PT, 0x80, 0x8 ;  /* 0x000000000008781c */ /* 0x000fe20003f4f070 */
[----:B------:R-:W-:Y:S02]  /*2f90*/  UIADD3 UR17, UPT, UPT, UR12, 0x1, URZ ;  /* 0x000000010c117890 */ /* 0x000fe4000fffe0ff */
[----:B------:R-:W-:Y:S02]  /*2fa0*/  ULEA UR26, UR12, UR10, 0xa ;  /* 0x0000000a0c1a7291 */ /* 0x000fe4000f8e50ff */
[----:B------:R-:W-:Y:S01]  /*2fb0*/  UISETP.NE.AND UP3, UPT, UR17, 0x6, UPT ;  /* 0x000000061100788c */ /* 0x000fe2000bf65270 */
[----:B------:R-:W-:Y:S01]  /*2fc0*/  PLOP3.LUT P0, PT, PT, PT, UP2, 0x80, 0x8 ;  /* 0x000000000008781c */ /* 0x000fe20003f0f028 */
[----:B------:R-:W-:Y:S02]  /*2fd0*/  ULEA UR28, UR12, UR11, 0x7 ;  /* 0x0000000b0c1c7291 */ /* 0x000fe4000f8e38ff */
[----:B------:R-:W-:Y:S02]  /*2fe0*/  USEL UR25, URZ, 0x1, UP3 ;  /* 0x00000001ff197887 */ /* 0x000fe40009800000 */
[----:B------:R-:W-:Y:S02]  /*2ff0*/  USEL UR17, UR17, URZ, UP3 ;  /* 0x000000ff11117287 */ /* 0x000fe40009800000 */
[----:B------:R-:W-:Y:S02]  /*3000*/  UIADD3 UR32, UPT, UPT, UR26, 0x4, URZ ;  /* 0x000000041a207890 */ /* 0x000fe4000fffe0ff */
[----:B------:R-:W-:Y:S01]  /*3010*/  @UP2 ULEA UR24, UR17, UR4, 0x3 ;  /* 0x0000000411182291 */ /* 0x000fe2000f8e18ff */
[----:B------:R-:W-:Y:S01]  /*3020*/  LOP3.LUT R8, R8, UR25, RZ, 0x3c, !PT ;  /* 0x0000001908087c12 */ /* 0x000fe2000f8e3cff */
[----:B------:R-:W-:Y:S02]  /*3030*/  UISETP.NE.U32.AND UP2, UPT, UR16, URZ, UPT ;  /* 0x000000ff1000728c */ /* 0x000fe4000bf45070 */
[----:B------:R-:W-:Y:S01]  /*3040*/  UIADD3 UR5, UPT, UPT, UR5, 0x30, URZ ;  /* 0x0000003005057890 */ /* 0x000fe2000fffe0ff */
[----:B-1----:R-:W-:Y:S01]  /*3050*/  @P0 SHF.L.U32 R0, R8, 0x1f, RZ ;  /* 0x0000001f08000819 */ /* 0x002fe200000006ff */
[----:B------:R-:W-:Y:S01]  /*3060*/  UMOV UR29, 0x4008 ;  /* 0x00004008001d7882 */ /* 0x000fe20000000000 */
[----:B------:R-:W-:Y:S01]  /*3070*/  UMOV UR27, 0x40004040 ;  /* 0x40004040001b7882 */ /* 0x000fe20000000000 */
[----:B------:R-:W-:Y:S01]  /*3080*/  UMOV UR25, 0x80004020 ;  /* 0x8000402000197882 */ /* 0x000fe20000000000 */
[----:B------:R2:W3:Y:S01]  /*3090*/  @P0 SYNCS.PHASECHK.TRANS64.TRYWAIT P2, [UR24], R0 ;  /* 0x00000000ff0005a7 */ /* 0x0004e20008041118 */
[----:B------:R-:W-:Y:S01]  /*30a0*/  ULEA UR24, UR12, UR9, 0x9 ;  /* 0x000000090c187291 */ /* 0x000fe2000f8e48ff */
[----:B------:R2:W-:Y:S01]  /*30b0*/  UTCCP.T.S.128dp128bit tmem[UR19+0x100], gdesc[UR28] ;  /* 0x0001001c130079e7 */ /* 0x0005e20008180000 */
[----:B------:R-:W-:Y:S02]  /*30c0*/  UIADD3 UR13, UPT, UPT, UR13, -0x1, URZ ;  /* 0xffffffff0d0d7890 */ /* 0x000fe4000fffe0ff */
[----:B------:R-:W-:Y:S01]  /*30d0*/  UIADD3 UR30, UPT, UPT, UR24, 0x2, URZ ;  /* 0x00000002181e7890 */ /* 0x000fe2000fffe0ff */
[----:B------:R-:W-:Y:S01]  /*30e0*/  UMOV UR33, 0x40004040 ;  /* 0x4000404000217882 */ /* 0x000fe20000000000 */
[----:B------:R-:W-:Y:S01]  /*30f0*/  UMOV UR31, 0x80004020 ;  /* 0x80004020001f7882 */ /* 0x000fe20000000000 */
[----:B------:R-:W-:Y:S02]  /*3100*/  UMOV UR16, 0x1 ;  /* 0x0000000100107882 */ /* 0x000fe40000000000 */
[----:B------:R2:W-:Y:S01]  /*3110*/  UTCIMMA gdesc[UR24], gdesc[UR26], tmem[UR7], tmem[UR22], idesc[UR23], UP2 ;  /* 0x00ff161a180075ea */ /* 0x0005e20009000107 */
[----:B------:R-:W-:Y:S03]  /*3120*/  UMOV UR12, UR17 ;  /* 0x00000011000c7c82 */ /* 0x000fe60008000000 */
[----:B------:R2:W-:Y:S01]  /*3130*/  UTCIMMA gdesc[UR30], gdesc[UR32], tmem[UR7], tmem[UR20], idesc[UR21], UPT ;  /* 0x00ff14201e0075ea */ /* 0x0005e2000b800107 */
[----:B------:R2:W-:Y:S01]  /*3140*/  UTCBAR [UR5], URZ ;  /* 0x000000ff050073e9 */ /* 0x0005e200080000ff */
[----:B------:R-:W-:Y:S05]  /*3150*/  BRA.U UP1, `(.L_x_52) ;  /* 0xfffffffd01687547 */ /* 0x000fea000b83ffff */
.L_x_49:
[----:B------:R-:W-:Y:S01]  /*3160*/  UIADD3 UR18, UPT, UPT, UR18, 0x1, URZ ;  /* 0x0000000112127890 */ /* 0x000fe2000fffe0ff */
[C---:B------:R-:W-:Y:S01]  /*3170*/  ISETP.NE.AND P0, PT, R10.reuse, 0x2, PT ;  /* 0x000000020a00780c */ /* 0x040fe20003f05270 */
[----:B------:R-:W-:Y:S02]  /*3180*/  UIADD3 UR6, UPT, UPT, UR6, 0xd0, URZ ;  /* 0x000000d006067890 */ /* 0x000fe4000fffe0ff */
[----:B------:R-:W-:Y:S01]  /*3190*/  UISETP.NE.AND UP1, UPT, UR18, 0x2, UPT ;  /* 0x000000021200788c */ /* 0x000fe2000bf25270 */
[----:B-12---:R-:W-:Y:S02]  /*31a0*/  SEL R0, RZ, 0x1, P0 ;  /* 0x00000001ff007807 */ /* 0x006fe40000000000 */
[----:B------:R-:W-:Y:S01]  /*31b0*/  SEL R10, R10, RZ, P0 ;  /* 0x000000ff0a0a7207 */ /* 0x000fe20000000000 */
[----:B------:R-:W-:Y:S01]  /*31c0*/  USEL UR5, URZ, 0x1, UP1 ;  /* 0x00000001ff057887 */ /* 0x000fe20008800000 */
[----:B------:R-:W-:Y:S01]  /*31d0*/  LOP3.LUT R9, R9, R0, RZ, 0x3c, !PT ;  /* 0x0000000009097212 */ /* 0x000fe200078e3cff */
[----:B------:R-:W-:Y:S01]  /*31e0*/  USEL UR18, UR18, URZ, UP1 ;  /* 0x000000ff12127287 */ /* 0x000fe20008800000 */
[----:B------:R1:W-:Y:S03]  /*31f0*/  UTCBAR [UR6], URZ ;  /* 0x000000ff060073e9 */ /* 0x0003e600080000ff */
[----:B------:R-:W-:Y:S01]  /*3200*/  LOP3.LUT R11, R11, UR5, RZ, 0x3c, !PT ;  /* 0x000000050b0b7c12 */ /* 0x000fe2000f8e3cff */
[----:B------:R-:W-:Y:S07]  /*3210*/  @P1 BRA `(.L_x_53) ;  /* 0xfffffff800b81947 */ /* 0x000fee000383ffff */
[----:B------:R-:W2:Y:S01]  /*3220*/  S2UR UR5, SR_CgaCtaId ;  /* 0x00000000000579c3 */ /* 0x000ea20000008800 */
[----:B------:R-:W-:Y:S01]  /*3230*/  ELECT P0, URZ, PT ;  /* 0x0000000000ff782f */ /* 0x000fe20003800000 */
[----:B------:R-:W-:Y:S01]  /*3240*/  IMAD.MOV.U32 R0, RZ, RZ, 0x1 ;  /* 0x00000001ff007424 */ /* 0x000fe200078e00ff */
[----:B------:R-:W-:Y:S01]  /*3250*/  UIADD3 UR4, UPT, UPT, UR4, 0xe0, URZ ;  /* 0x000000e004047890 */ /* 0x000fe2000fffe0ff */
[----:B------:R-:W-:Y:S01]  /*3260*/  SHF.L.U32 R3, R11, 0x1f, RZ ;  /* 0x0000001f0b037819 */ /* 0x000fe200000006ff */
[----:B-1----:R-:W-:-:S03]  /*3270*/  UMOV UR6, 0x40 ;  /* 0x0000004000067882 */ /* 0x002fc60000000000 */
[----:B------:R-:W-:Y:S01]  /*3280*/  UVIRTCOUNT.DEALLOC.SMPOOL 0x80 ;  /* 0x000000800000784c */ /* 0x000fe20000000000 */
[----:B--2---:R-:W-:Y:S02]  /*3290*/  ULEA UR5, UR5, UR6, 0x18 ;  /* 0x0000000605057291 */ /* 0x004fe4000f8ec0ff */
[----:B------:R-:W-:-:S07]  /*32a0*/  ULEA UR6, UR18, UR4, 0x3 ;  /* 0x0000000412067291 */ /* 0x000fce000f8e18ff */
[----:B------:R1:W-:Y:S02]  /*32b0*/  @P0 STS.U8 [UR5+0x1c], R0 ;  /* 0x00001c00ff000988 */ /* 0x0003e40008000005 */
[----:B------:R-:W2:Y:S02]  /*32c0*/  SYNCS.PHASECHK.TRANS64.TRYWAIT P0, [UR6], R3 ;  /* 0x00000003ff0075a7 */ /* 0x000ea40008001106 */
[----:B-12---:R-:W-:Y:S05]  /*32d0*/  @!P0 BRA `(.L_x_54) ;  /* 0x0000006400e08947 */ /* 0x006fea0003800000 */
.L_x_146:
[----:B------:R-:W-:-:S04]  /*32e0*/  UIADD3 UR7, UPT, UPT, UR18, 0x1, URZ ;  /* 0x0000000112077890 */ /* 0x000fc8000fffe0ff */
[----:B------:R-:W-:-:S04]  /*32f0*/  UISETP.NE.AND UP0, UPT, UR7, 0x2, UPT ;  /* 0x000000020700788c */ /* 0x000fc8000bf05270 */
[----:B------:R-:W-:Y:S02]  /*3300*/  USEL UR6, URZ, 0x1, UP0 ;  /* 0x00000001ff067887 */ /* 0x000fe40008000000 */
[----:B------:R-:W-:-:S04]  /*3310*/  USEL UR7, UR7, URZ, UP0 ;  /* 0x000000ff07077287 */ /* 0x000fc80008000000 */
[----:B------:R-:W-:Y:S01]  /*3320*/  ULEA UR7, UR7, UR4, 0x3 ;  /* 0x0000000407077291 */ /* 0x000fe2000f8e18ff */
[----:B-1----:R-:W-:-:S04]  /*3330*/  LOP3.LUT R3, R11, UR6, RZ, 0x3c, !PT ;  /* 0x000000060b037c12 */ /* 0x002fc8000f8e3cff */
[----:B------:R-:W-:-:S04]  /*3340*/  SHF.L.U32 R3, R3, 0x1f, RZ ;  /* 0x0000001f03037819 */ /* 0x000fc800000006ff */
[----:B------:R-:W1:Y:S02]  /*3350*/  SYNCS.PHASECHK.TRANS64.TRYWAIT P0, [UR7], R3 ;  /* 0x00000003ff0075a7 */ /* 0x000e640008001107 */
[----:B-1----:R-:W-:Y:S05]  /*3360*/  @!P0 BRA `(.L_x_55) ;  /* 0x0000006400d48947 */ /* 0x002fea0003800000 */
.L_x_148:
[----:B------:R-:W-:Y:S01]  /*3370*/  NOP ;  /* 0x0000000000007918 */ /* 0x000fe20000000000 */
[----:B-1----:R-:W1:Y:S01]  /*3380*/  LDS R0, [UR5+0x14] ;  /* 0x00001405ff007984 */ /* 0x002e620008000800 */
[----:B------:R-:W-:Y:S01]  /*3390*/  ULOP3.LUT UR6, UR19, 0xffff, URZ, 0xc0, !UPT ;  /* 0x0000ffff13067892 */ /* 0x000fe2000f8ec0ff */
[----:B------:R-:W-:Y:S01]  /*33a0*/  UMOV UR8, 0xffff ;  /* 0x0000ffff00087882 */ /* 0x000fe20000000000 */
[----:B------:R-:W-:Y:S02]  /*33b0*/  UMOV UR4, 0x1 ;  /* 0x0000000100047882 */ /* 0x000fe40000000000 */
[----:B------:R-:W-:-:S04]  /*33c0*/  USHF.R.U32.HI UR6, URZ, 0x5, UR6 ;  /* 0x00000005ff067899 */ /* 0x000fc80008011606 */
[----:B------:R-:W-:Y:S02]  /*33d0*/  USHF.L.U32 UR8, UR8, UR6, URZ ;  /* 0x0000000608087299 */ /* 0x000fe400080006ff */
[----:B------:R-:W-:-:S04]  /*33e0*/  USHF.L.U32 UR4, UR4, UR6, URZ ;  /* 0x0000000604047299 */ /* 0x000fc800080006ff */
[----:B-1----:R-:W-:-:S04]  /*33f0*/  LOP3.LUT R0, R0, UR8, RZ, 0xc0, !PT ;  /* 0x0000000800007c12 */ /* 0x002fc8000f8ec0ff */
[----:B------:R-:W-:-:S13]  /*3400*/  ISETP.NE.AND P0, PT, R0, UR8, PT ;  /* 0x0000000800007c0c */ /* 0x000fda000bf05270 */
[----:B------:R-:W-:Y:S05]  /*3410*/  @P0 BRA `(.L_x_56) ;  /* 0x0000000000580947 */ /* 0x000fea0003800000 */
[----:B------:R-:W1:Y:S02]  /*3420*/  LDS R0, [UR5+0x18] ;  /* 0x00001805ff007984 */ /* 0x000e640008000800 */
[----:B-1----:R-:W-:-:S04]  /*3430*/  LOP3.LUT R0, R0, UR4, RZ, 0xc0, !PT ;  /* 0x0000000400007c12 */ /* 0x002fc8000f8ec0ff */
[----:B------:R-:W-:-:S13]  /*3440*/  ISETP.NE.AND P0, PT, R0, UR4, PT ;  /* 0x0000000400007c0c */ /* 0x000fda000bf05270 */
[----:B------:R-:W-:Y:S05]  /*3450*/  @P0 BRA `(.L_x_57) ;  /* 0x00000000003c0947 */ /* 0x000fea0003800000 */
[----:B------:R-:W1:Y:S01]  /*3460*/  S2R R2, SR_LANEID ;  /* 0x0000000000027919 */ /* 0x000e620000000000 */
[----:B------:R-:W-:Y:S01]  /*3470*/  ULOP3.LUT UR8, URZ, UR8, URZ, 0x33, !UPT ;  /* 0x00000008ff087292 */ /* 0x000fe2000f8e33ff */
[----:B------:R-:W-:Y:S01]  /*3480*/  LOP3.LUT R4, RZ, UR4, RZ, 0x33, !PT ;  /* 0x00000004ff047c12 */ /* 0x000fe2000f8e33ff */
[----:B------:R-:W-:Y:S02]  /*3490*/  VOTEU.ANY UR7, UPT, PT ;  /* 0x0000000000077886 */ /* 0x000fe400038e0100 */
[----:B------:R-:W-:Y:S01]  /*34a0*/  UFLO.U32 UR7, UR7 ;  /* 0x00000007000772bd */ /* 0x000fe200080e0000 */
[----:B------:R-:W2:Y:S01]  /*34b0*/  REDUX UR4, R4 ;  /* 0x00000000040473c4 */ /* 0x000ea20000000000 */
[----:B------:R-:W-:-:S06]  /*34c0*/  IMAD.U32 R0, RZ, RZ, UR8 ;  /* 0x00000008ff007e24 */ /* 0x000fcc000f8e00ff */
[----:B------:R4:W-:Y:S01]  /*34d0*/  UTCATOMSWS.AND URZ, UR8 ;  /* 0x0000000800ff79e3 */ /* 0x0009e20008000000 */
[----:B------:R-:W3:Y:S01]  /*34e0*/  REDUX UR6, R0 ;  /* 0x00000000000673c4 */ /* 0x000ee20000000000 */
[----:B-1----:R-:W-:Y:S01]  /*34f0*/  ISETP.EQ.U32.AND P0, PT, R2, UR7, PT ;  /* 0x0000000702007c0c */ /* 0x002fe2000bf02070 */
[----:B--2---:R-:W-:Y:S01]  /*3500*/  IMAD.U32 R2, RZ, RZ, UR4 ;  /* 0x00000004ff027e24 */ /* 0x004fe2000f8e00ff */
[----:B---3--:R-:W-:-:S11]  /*3510*/  MOV R3, UR6 ;  /* 0x0000000600037c02 */ /* 0x008fd60008000f00 */
[----:B------:R4:W-:Y:S04]  /*3520*/  @P0 ATOMS.AND RZ, [UR5+0x14], R3 ;  /* 0x00001403ffff098c */ /* 0x0009e8000a800005 */
[----:B------:R4:W-:Y:S01]  /*3530*/  @P0 ATOMS.AND RZ, [UR5+0x18], R2 ;  /* 0x00001802ffff098c */ /* 0x0009e2000a800005 */
[----:B------:R-:W-:Y:S05]  /*3540*/  BRA `(.L_x_58) ;  /* 0x0000000000147947 */ /* 0x000fea0003800000 */
.L_x_57:
[----:B------:R-:W-:Y:S02]  /*3550*/  MOV R2, 0x3570 ;  /* 0x0000357000027802 */ /* 0x000fe40000000f00 */
[----:B---3-5:R-:W-:Y:S05]  /*3560*/  CALL.REL.NOINC `($__internal_0_$__cuda_sm10x_tcgen05_guardrail_trap_col_being_dealloced_not_returned_by_alloc) ;  /* 0x0000006800bc7944 */ /* 0x028fea0003c00000 */
[----:B------:R-:W-:Y:S05]  /*3570*/  BRA `(.L_x_58) ;  /* 0x0000000000087947 */ /* 0x000fea0003800000 */
.L_x_56:
[----:B------:R-:W-:Y:S02]  /*3580*/  MOV R2, 0x35a0 ;  /* 0x000035a000027802 */ /* 0x000fe40000000f00 */
[----:B---3-5:R-:W-:Y:S05]  /*3590*/  CALL.REL.NOINC `($__internal_2_$__cuda_sm10x_tcgen05_guardrail_trap_unallocated_columns_being_dealloced) ;  /* 0x0000006800c87944 */ /* 0x028fea0003c00000 */
.L_x_58:
[----:B------:R-:W-:Y:S01]  /*35a0*/  NOP ;  /* 0x0000000000007918 */ /* 0x000fe20000000000 */
[----:B----4-:R-:W-:Y:S05]  /*35b0*/  EXIT ;  /* 0x000000000000794d */ /* 0x010fea0003800000 */
.L_x_42:
[----:B------:R-:W-:Y:S05]  /*35c0*/  BRA.U !UP0, `(.L_x_59) ;  /* 0x0000001508507547 */ /* 0x000fea000b800000 */
[----:B------:R-:W1:Y:S01]  /*35d0*/  LDC R0, c[0x0][0xd30] ;  /* 0x00034c00ff007b82 */ /* 0x000e620000000800 */
[----:B------:R-:W-:Y:S01]  /*35e0*/  UMOV UR4, 0x400 ;  /* 0x0000040000047882 */ /* 0x000fe20000000000 */
[----:B------:R-:W-:Y:S01]  /*35f0*/  UISETP.NE.AND UP0, UPT, UR8, 0x2, UPT ;  /* 0x000000020800788c */ /* 0x000fe2000bf05270 */
[----:B------:R-:W-:Y:S01]  /*3600*/  IMAD.MOV.U32 R36, RZ, RZ, 0x1 ;  /* 0x00000001ff247424 */ /* 0x000fe200078e00ff */
[----:B------:R-:W-:Y:S01]  /*3610*/  ULEA UR4, UR37, UR4, 0x18 ;  /* 0x0000000425047291 */ /* 0x000fe2000f8ec0ff */
[----:B------:R-:W-:Y:S01]  /*3620*/  CS2R R34, SRZ ;  /* 0x0000000000227805 */ /* 0x000fe2000001ff00 */
[----:B------:R-:W-:Y:S01]  /*3630*/  IMAD.MOV.U32 R32, RZ, RZ, 0x4000 ;  /* 0x00004000ff207424 */ /* 0x000fe200078e00ff */
[----:B------:R-:W-:Y:S01]  /*3640*/  UPLOP3.LUT UP1, UPT, UPT, UPT, UPT, 0x40, 0x4 ;  /* 0x000000000004789c */ /* 0x000fe20003f2e870 */
[----:B------:R-:W2:Y:S01]  /*3650*/  LDC R27, c[0x0][0x370] ;  /* 0x0000dc00ff1b7b82 */ /* 0x000ea20000000800 */
[----:B------:R-:W-:Y:S02]  /*3660*/  UIADD3 UR5, UPT, UPT, UR4, 0x78, URZ ;  /* 0x0000007804057890 */ /* 0x000fe4000fffe0ff */
[----:B------:R-:W-:-:S02]  /*3670*/  USEL UR6, URZ, 0x1, UP0 ;  /* 0x00000001ff067887 */ /* 0x000fc40008000000 */
[----:B------:R-:W-:Y:S02]  /*3680*/  UIADD3 UR57, UPT, UPT, UR4, 0x60, URZ ;  /* 0x0000006004397890 */ /* 0x000fe4000fffe0ff */
[----:B------:R-:W-:Y:S01]  /*3690*/  UIADD3 UR49, UPT, UPT, UR4, 0x68, URZ ;  /* 0x0000006804317890 */ /* 0x000fe2000fffe0ff */
[----:B------:R-:W4:Y:S01]  /*36a0*/  LDC R8, c[0x0][0xd0c] ;  /* 0x00034300ff087b82 */ /* 0x000f220000000800 */
[----:B------:R-:W-:Y:S02]  /*36b0*/  UIADD3 UR41, UPT, UPT, UR4, 0x70, URZ ;  /* 0x0000007004297890 */ /* 0x000fe4000fffe0ff */
[----:B------:R-:W-:-:S05]  /*36c0*/  UPRMT UR5, UR37, 0x654, UR5 ;  /* 0x0000065425057896 */ /* 0x000fca0008000005 */
[----:B------:R-:W2:Y:S01]  /*36d0*/  LDC R25, c[0x0][0xd20] ;  /* 0x00034800ff197b82 */ /* 0x000ea20000000800 */
[----:B-1----:R-:W-:-:S07]  /*36e0*/  ISETP.NE.AND P1, PT, R0, 0x1, PT ;  /* 0x000000010000780c */ /* 0x002fce0003f25270 */
[----:B------:R-:W1:Y:S08]  /*36f0*/  LDC.64 R38, c[0x0][0x348] ;  /* 0x0000d200ff267b82 */ /* 0x000e700000000a00 */
[----:B------:R-:W1:Y:S08]  /*3700*/  LDC.64 R18, c[0x0][0xa88] ;  /* 0x0002a200ff127b82 */ /* 0x000e700000000a00 */
[----:B------:R-:W1:Y:S08]  /*3710*/  LDC.64 R22, c[0x0][0xd10] ;  /* 0x00034400ff167b82 */ /* 0x000e700000000a00 */
[----:B------:R-:W1:Y:S08]  /*3720*/  LDC.64 R6, c[0x0][0xd18] ;  /* 0x00034600ff067b82 */ /* 0x000e700000000a00 */
[----:B------:R-:W1:Y:S08]  /*3730*/  LDC.64 R4, c[0x0][0xd28] ;  /* 0x00034a00ff047b82 */ /* 0x000e700000000a00 */
[----:B------:R-:W1:Y:S08]  /*3740*/  LDC.64 R20, c[0x0][0xa90] ;  /* 0x0002a400ff147b82 */ /* 0x000e700000000a00 */
[----:B--2-4-:R-:W1:Y:S02]  /*3750*/  LDC R26, c[0x0][0x374] ;  /* 0x0000dd00ff1a7b82 */ /* 0x014e640000000800 */
.L_x_70:
[C---:B------:R-:W-:Y:S02]  /*3760*/  LEA R0, R35.reuse, UR4, 0x3 ;  /* 0x0000000423007c11 */ /* 0x040fe4000f8e18ff */
[----:B------:R-:W-:Y:S02]  /*3770*/  SHF.L.U32 R3, R34, 0x1f, RZ ;  /* 0x0000001f22037819 */ /* 0x000fe400000006ff */
[----:B------:R-:W-:Y:S02]  /*3780*/  LEA R28, R35, UR4, 0x4 ;  /* 0x00000004231c7c11 */ /* 0x000fe4000f8e20ff */
[----:B------:R-:W2:Y:S02]  /*3790*/  SYNCS.PHASECHK.TRANS64.TRYWAIT P0, [R0+URZ+0xb0], R3 ;  /* 0x0000b003000075a7 */ /* 0x000ea400080011ff */
[----:B--2-4-:R-:W-:Y:S05]  /*37a0*/  @!P0 BRA `(.L_x_60) ;  /* 0x0000006000dc8947 */ /* 0x014fea0003800000 */
.L_x_149:
[----:B---3--:R-:W-:Y:S01]  /*37b0*/  ISETP.GE.AND P0, PT, R2, 0x1, PT ;  /* 0x000000010200780c */ /* 0x008fe20003f06270 */
[----:B------:R-:W3:Y:S01]  /*37c0*/  LDS.128 R28, [R28+0x120] ;  /* 0x000120001c1c7984 */ /* 0x000ee20000000c00 */
[----:B--2---:R-:W-:Y:S01]  /*37d0*/  VIADD R0, R0, 0xc0 ;  /* 0x000000c000007836 */ /* 0x004fe20000000000 */
[----:B------:R-:W-:Y:S01]  /*37e0*/  @!PT LDS RZ, [RZ] ;  /* 0x00000000fffff984 */ /* 0x000fe20000000800 */
[----:B------:R-:W-:Y:S01]  /*37f0*/  @!PT LDS RZ, [RZ] ;  /* 0x00000000fffff984 */ /* 0x000fe20000000800 */
[----:B------:R-:W-:Y:S01]  /*3800*/  @!PT LDS RZ, [RZ] ;  /* 0x00000000fffff984 */ /* 0x000fe20000000800 */
[----:B------:R-:W-:Y:S01]  /*3810*/  @!PT LDS RZ, [RZ] ;  /* 0x00000000fffff984 */ /* 0x000fe20000000800 */
[----:B------:R2:W-:Y:S06]  /*3820*/  MEMBAR.ALL.CTA ;  /* 0x0000000000007992 */ /* 0x0005ec0000008000 */
[----:B--2---:R-:W2:Y:S01]  /*3830*/  FENCE.VIEW.ASYNC.S ;  /* 0x00000000000073c6 */ /* 0x004ea20000000000 */
[----:B------:R-:W-:Y:S04]  /*3840*/  PRMT R0, RZ, 0x654, R0 ;  /* 0x00000654ff007816 */ /* 0x000fe80000000000 */
[----:B--2---:R2:W-:Y:S01]  /*3850*/  SYNCS.ARRIVE.TRANS64.RED.A1T0 RZ, [R0+URZ], RZ ;  /* 0x000000ff00ff79a7 */ /* 0x0045e200081004ff */
[----:B---3--:R-:W-:Y:S11]  /*3860*/  LOP3.LUT P3, RZ, R30, 0x1, RZ, 0xc0, !PT ;  /* 0x000000011eff7812 */ /* 0x008ff6000786c0ff */
[----:B------:R-:W-:Y:S02]  /*3870*/  @!UPT UIADD3 URZ, UPT, UPT, URZ, URZ, URZ ;  /* 0x000000fffffff290 */ /* 0x000fe4000fffe0ff */
[----:B------:R-:W-:Y:S02]  /*3880*/  @P3 MOV R13, R28 ;  /* 0x0000001c000d3202 */ /* 0x000fe40000000f00 */
[----:B------:R-:W-:Y:S01]  /*3890*/  @P3 LOP3.LUT R10, R29, 0xffff, RZ, 0xc0, !PT ;  /* 0x0000ffff1d0a3812 */ /* 0x000fe200078ec0ff */
[----:B--2---:R-:W-:Y:S06]  /*38a0*/  @!P0 BRA `(.L_x_61) ;  /* 0x0000000000a48947 */ /* 0x004fec0003800000 */
[----:B-1----:R-:W-:Y:S01]  /*38b0*/  IMAD.HI.U32 R42, R26, R7, RZ ;  /* 0x000000071a2a7227 */ /* 0x002fe200078e00ff */
[----:B------:R-:W-:Y:S02]  /*38c0*/  ISETP.NE.AND P0, PT, R6, 0x1, PT ;  /* 0x000000010600780c */ /* 0x000fe40003f05270 */
[----:B------:R-:W-:Y:S01]  /*38d0*/  ISETP.NE.AND P2, PT, R2, 0x1, PT ;  /* 0x000000010200780c */ /* 0x000fe20003f45270 */
[-C--:B------:R-:W-:Y:S01]  /*38e0*/  IMAD.HI.U32 R40, R27, R22.reuse, RZ ;  /* 0x000000161b287227 */ /* 0x080fe200078e00ff */
[----:B------:R-:W-:Y:S02]  /*38f0*/  SHF.R.U32.HI R37, RZ, R25, R42 ;  /* 0x00000019ff257219 */ /* 0x000fe4000001162a */
[----:B------:R-:W-:Y:S01]  /*3900*/  ISETP.NE.AND P4, PT, R8, 0x1, PT ;  /* 0x000000010800780c */ /* 0x000fe20003f85270 */
[----:B-----5:R-:W-:Y:S01]  /*3910*/  IMAD.HI.U32 R46, R10, R7, RZ ;  /* 0x000000070a2e7227 */ /* 0x020fe200078e00ff */
[----:B------:R-:W-:Y:S02]  /*3920*/  SHF.R.U32.HI R40, RZ, R23, R40 ;  /* 0x00000017ff287219 */ /* 0x000fe40000011628 */
[----:B------:R-:W-:Y:S01]  /*3930*/  SEL R3, R26, R37, !P0 ;  /* 0x000000251a037207 */ /* 0x000fe20004000000 */
[----:B------:R-:W-:Y:S01]  /*3940*/  IMAD.HI.U32 R42, R13, R22, RZ ;  /* 0x000000160d2a7227 */ /* 0x000fe200078e00ff */
[----:B------:R-:W-:Y:S02]  /*3950*/  SEL R11, R27, R40, !P4 ;  /* 0x000000281b0b7207 */ /* 0x000fe40006000000 */
[----:B------:R-:W-:Y:S01]  /*3960*/  SHF.R.U32.HI R37, RZ, R25, R46 ;  /* 0x00000019ff257219 */ /* 0x000fe2000001162e */
[-C--:B------:R-:W-:Y:S01]  /*3970*/  IMAD.HI.U32 R44, R3, R4.reuse, RZ ;  /* 0x00000004032c7227 */ /* 0x080fe200078e00ff */
[----:B------:R-:W-:Y:S02]  /*3980*/  SHF.R.U32.HI R42, RZ, R23, R42 ;  /* 0x00000017ff2a7219 */ /* 0x000fe4000001162a */
[----:B------:R-:W-:Y:S01]  /*3990*/  SEL R9, R10, R37, !P0 ;  /* 0x000000250a097207 */ /* 0x000fe20004000000 */
[-C--:B------:R-:W-:Y:S01]  /*39a0*/  IMAD.HI.U32 R40, R11, R4.reuse, RZ ;  /* 0x000000040b287227 */ /* 0x080fe200078e00ff */
[-C--:B------:R-:W-:Y:S03]  /*39b0*/  @P2 SHF.R.U32.HI R3, RZ, R5.reuse, R44 ;  /* 0x00000005ff032219 */ /* 0x080fe6000001162c */
[----:B------:R-:W-:Y:S01]  /*39c0*/  IMAD.HI.U32 R16, R9, R4, RZ ;  /* 0x0000000409107227 */ /* 0x000fe200078e00ff */
[----:B------:R-:W-:Y:S03]  /*39d0*/  @P2 SHF.R.U32.HI R11, RZ, R5, R40 ;  /* 0x00000005ff0b2219 */ /* 0x000fe60000011628 */
[C---:B------:R-:W-:Y:S01]  /*39e0*/  IMAD R12, R2.reuse, R3, RZ ;  /* 0x00000003020c7224 */ /* 0x040fe200078e02ff */
[----:B------:R-:W-:Y:S01]  /*39f0*/  SEL R3, R13, R42, !P4 ;  /* 0x0000002a0d037207 */ /* 0x000fe20006000000 */
[C---:B------:R-:W-:Y:S01]  /*3a00*/  IMAD R14, R2.reuse, R11, RZ ;  /* 0x0000000b020e7224 */ /* 0x040fe200078e02ff */
[----:B------:R-:W-:Y:S02]  /*3a10*/  SHF.R.U32.HI R16, RZ, R5, R16 ;  /* 0x00000005ff107219 */ /* 0x000fe40000011610 */
[C---:B------:R-:W-:Y:S02]  /*3a20*/  ISETP.GE.AND P0, PT, R9.reuse, R12, PT ;  /* 0x0000000c0900720c */ /* 0x040fe40003f06270 */
[----:B------:R-:W-:Y:S02]  /*3a30*/  SEL R17, R9, R16, !P2 ;  /* 0x0000001009117207 */ /* 0x000fe40005000000 */
[C---:B------:R-:W-:Y:S03]  /*3a40*/  ISETP.GE.OR P0, PT, R3.reuse, R14, P0 ;  /* 0x0000000e0300720c */ /* 0x040fe60000706670 */
[----:B------:R-:W-:Y:S04]  /*3a50*/  IMAD.MOV R15, RZ, RZ, -R17 ;  /* 0x000000ffff0f7224 */ /* 0x000fe800078e0a11 */
[----:B------:R-:W-:Y:S06]  /*3a60*/  IMAD R15, R2, R15, R9 ;  /* 0x0000000f020f7224 */ /* 0x000fec00078e0209 */
[C---:B------:R-:W-:Y:S05]  /*3a70*/  @!P0 IMAD.HI.U32 R12, R3.reuse, R4, RZ ;  /* 0x00000004030c8227 */ /* 0x040fea00078e00ff */
[----:B------:R-:W-:Y:S04]  /*3a80*/  @!P0 SHF.R.U32.HI R12, RZ, R5, R12 ;  /* 0x00000005ff0c8219 */ /* 0x000fe8000001160c */
[----:B------:R-:W-:Y:S01]  /*3a90*/  @!P0 SEL R0, R3, R12, !P2 ;  /* 0x0000000c03008207 */ /* 0x000fe20005000000 */
[----:B------:R-:W-:Y:S03]  /*3aa0*/  IMAD.MOV R12, RZ, RZ, -R3 ;  /* 0x000000ffff0c7224 */ /* 0x000fe600078e0a03 */
[----:B------:R-:W-:Y:S01]  /*3ab0*/  @!P0 IADD3 R16, PT, PT, R17, -R0, RZ ;  /* 0x8000000011108210 */ /* 0x000fe20007ffe0ff */
[----:B------:R-:W-:Y:S01]  /*3ac0*/  @!P0 IMAD R0, R11, R15, R0 ;  /* 0x0000000f0b008224 */ /* 0x000fe200078e0200 */
[----:B------:R-:W-:Y:S01]  /*3ad0*/  IADD3 R11, PT, PT, -R9, RZ, RZ ;  /* 0x000000ff090b7210 */ /* 0x000fe20007ffe1ff */
[----:B------:R-:W-:Y:S02]  /*3ae0*/  IMAD R13, R8, R12, R13 ;  /* 0x0000000c080d7224 */ /* 0x000fe400078e020d */
[----:B------:R-:W-:Y:S02]  /*3af0*/  @!P0 IMAD R9, R16, R2, R3 ;  /* 0x0000000210098224 */ /* 0x000fe400078e0203 */
[----:B------:R-:W-:Y:S02]  /*3b00*/  @!P0 IMAD.MOV.U32 R3, RZ, RZ, R0 ;  /* 0x000000ffff038224 */ /* 0x000fe400078e0000 */
[----:B------:R-:W-:Y:S02]  /*3b10*/  IMAD R10, R6, R11, R10 ;  /* 0x0000000b060a7224 */ /* 0x000fe400078e020a */
[----:B------:R-:W-:Y:S02]  /*3b20*/  IMAD R13, R3, R8, R13 ;  /* 0x00000008030d7224 */ /* 0x000fe400078e020d */
[----:B------:R-:W-:Y:S02]  /*3b30*/  IMAD R10, R9, R6, R10 ;  /* 0x00000006090a7224 */ /* 0x000fe400078e020a */
.L_x_61:
[----:B------:R-:W-:Y:S05]  /*3b40*/  BRA.U UP1, `(.L_x_62) ;  /* 0x0000000101107547 */ /* 0x000fea000b800000 */
[----:B------:R-:W-:Y:S04]  /*3b50*/  MOV R0, UR6 ;  /* 0x0000000600007c02 */ /* 0x000fe80008000f00 */
[----:B------:R-:W-:Y:S04]  /*3b60*/  SHF.L.U32 R3, R0, 0x1f, RZ ;  /* 0x0000001f00037819 */ /* 0x000fe800000006ff */
[----:B------:R-:W2:Y:S02]  /*3b70*/  SYNCS.PHASECHK.TRANS64.TRYWAIT P0, [UR4+0xa8], R3 ;  /* 0x0000a803ff0075a7 */ /* 0x000ea40008001104 */
[----:B--2---:R-:W-:Y:S05]  /*3b80*/  @!P0 BRA `(.L_x_63) ;  /* 0x0000005c00f88947 */ /* 0x004fea0003800000 */
.L_x_62:
[----:B-1----:R-:W-:Y:S01]  /*3b90*/  ISETP.NE.U32.AND P0, PT, R20, RZ, PT ;  /* 0x000000ff1400720c */ /* 0x002fe20003f05070 */
[----:B------:R-:W-:Y:S01]  /*3ba0*/  USHF.L.U32 UR58, UR11, 0x7, URZ ;  /* 0x000000070b3a7899 */ /* 0x000fe200080006ff */
[----:B------:R-:W-:Y:S02]  /*3bb0*/  R2UR UR59, R24 ;  /* 0x00000000183b72ca */ /* 0x000fe400000e0000 */
[C---:B------:R-:W-:Y:S02]  /*3bc0*/  ISETP.NE.AND.EX P0, PT, R21.reuse, RZ, PT, P0 ;  /* 0x000000ff1500720c */ /* 0x040fe40003f05300 */
[----:B------:R-:W-:Y:S02]  /*3bd0*/  ISETP.NE.U32.AND P2, PT, R20, RZ, PT ;  /* 0x000000ff1400720c */ /* 0x000fe40003f45070 */
[----:B------:R-:W-:Y:S02]  /*3be0*/  SHF.L.U32 R11, R36, 0x1f, RZ ;  /* 0x0000001f240b7819 */ /* 0x000fe400000006ff */
[----:B------:R-:W-:Y:S05]  /*3bf0*/  ISETP.NE.AND.EX P2, PT, R21, RZ, PT, P2 ;  /* 0x000000ff1500720c */ /* 0x000fea0003f45320 */
[----:B------:R-:W-:Y:S02]  /*3c00*/  USHF.L.U32 UR59, UR59, 0x7, URZ ;  /* 0x000000073b3b7899 */ /* 0x000fe400080006ff */
[----:B------:R-:W-:Y:S10]  /*3c10*/  @!P0 BRA `(.L_x_64) ;  /* 0x00000000002c8947 */ /* 0x000ff40003800000 */
[----:B------:R-:W-:Y:S01]  /*3c20*/  ISETP.NE.U32.AND P0, PT, R18, RZ, PT ;  /* 0x000000ff1200720c */ /* 0x000fe20003f05070 */
[----:B------:R-:W-:Y:S03]  /*3c30*/  IMAD.MOV.U32 R89, RZ, RZ, 0x1 ;  /* 0x00000001ff597424 */ /* 0x000fe600078e00ff */
[----:B------:R-:W-:Y:S11]  /*3c40*/  ISETP.NE.AND.EX P0, PT, R19, RZ, PT, P0 ;  /* 0x000000ff1300720c */ /* 0x000ff60003f05300 */
[----:B------:R-:W-:Y:S02]  /*3c50*/  @!UPT UIADD3 URZ, UPT, UPT, URZ, URZ, URZ ;  /* 0x000000fffffff290 */ /* 0x000fe4000fffe0ff */
[----:B------:R-:W1:Y:S01]  /*3c60*/  @P0 LDC.64 R14, c[0x0][0xa88] ;  /* 0x0002a200ff0e0b82 */ /* 0x000e620000000a00 */
[----:B--2---:R-:W-:Y:S04]  /*3c70*/  @P0 IMAD R0, R20, UR36, RZ ;  /* 0x0000002414000c24 */ /* 0x004fe8000f8e02ff */
[----:B-1----:R-:W-:Y:S04]  /*3c80*/  @P0 IMAD.WIDE R14, R0, 0x4, R14 ;  /* 0x00000004000e0825 */ /* 0x002fe800078e020e */
[----:B------:R-:W-:Y:S01]  /*3c90*/  HFMA2 R0, -RZ, RZ, 0, 5.9604644775390625e-08 ;  /* 0x00000001ff007431 */ /* 0x000fe200000001ff */
[----:B-----5:R1:W5:Y:S04]  /*3ca0*/  @P0 LDG.E R48, desc[UR38][R14.64] ;  /* 0x000000260e300981 */ /* 0x020368000c1e1900 */
[----:B------:R-:W-:Y:S01]  /*3cb0*/  @!P0 PRMT R89, R0, 0x7610, R89 ;  /* 0x0000761000598816 */ /* 0x000fe20000000059 */
[----:B-1----:R-:W3:Y:S06]  /*3cc0*/  @!P0 LDC R48, c[0x0][0xa80] ;  /* 0x0002a000ff308b82 */ /* 0x002eec0000000800 */
.L_x_64:
[----:B---3-5:R-:W-:Y:S01]  /*3cd0*/  @!P2 ISETP.EQ.AND P0, PT, R48, RZ, PT ;  /* 0x000000ff3000a20c */ /* 0x028fe20003f02270 */
[----:B------:R-:W-:Y:S01]  /*3ce0*/  @!UPT UIADD3 URZ, UPT, UPT, URZ, URZ, URZ ;  /* 0x000000fffffff290 */ /* 0x000fe2000fffe0ff */
[----:B------:R-:W-:Y:S11]  /*3cf0*/  @!P2 BRA `(.L_x_65) ;  /* 0x000000000018a947 */ /* 0x000ff60003800000 */
[----:B------:R-:W-:Y:S02]  /*3d00*/  LOP3.LUT P2, RZ, R89, 0xff, RZ, 0xc0, !PT ;  /* 0x000000ff59ff7812 */ /* 0x000fe4000784c0ff */
[----:B------:R-:W-:Y:S04]  /*3d10*/  ISETP.NE.U32.AND P0, PT, R18, RZ, PT ;  /* 0x000000ff1200720c */ /* 0x000fe80003f05070 */
[----:B------:R-:W-:Y:S04]  /*3d20*/  ISETP.NE.AND.EX P0, PT, R19, RZ, PT, P0 ;  /* 0x000000ff1300720c */ /* 0x000fe80003f05300 */
[----:B------:R-:W-:Y:S03]  /*3d30*/  PLOP3.LUT P0, PT, P0, PT, PT, 0x8, 0x80 ;  /* 0x000000000080781c */ /* 0x000fe6000070e170 */
[----:B------:R-:W-:Y:S11]  /*3d40*/  @P2 ISETP.EQ.AND P0, PT, R48, RZ, PT ;  /* 0x000000ff3000220c */ /* 0x000ff60003f02270 */
[----:B------:R-:W-:Y:S02]  /*3d50*/  @!UPT UIADD3 URZ, UPT, UPT, URZ, URZ, URZ ;  /* 0x000000fffffff290 */ /* 0x000fe4000fffe0ff */
.L_x_65:
[----:B------:R-:W1:Y:S01]  /*3d60*/  SYNCS.PHASECHK.TRANS64.TRYWAIT P2, [UR4+0x80], R11 ;  /* 0x0000800bff0075a7 */ /* 0x000e620008041104 */
[----:B------:R-:W-:Y:S04]  /*3d70*/  ELECT P4, URZ, PT ;  /* 0x0000000000ff782f */ /* 0x000fe80003880000 */
[----:B------:R-:W-:Y:S11]  /*3d80*/  PLOP3.LUT P4, PT, P0, P4, PT, 0xf2, 0x2f ;  /* 0x00000000002f781c */ /* 0x000ff60000789e72 */
[----:B------:R-:W-:Y:S02]  /*3d90*/  @!UPT UIADD3 URZ, UPT, UPT, URZ, URZ, URZ ;  /* 0x000000fffffff290 */ /* 0x000fe4000fffe0ff */
[----:B------:R-:W-:Y:S05]  /*3da0*/  @!P4 IADD3 R9, P0, PT, R38, 0x780, RZ ;  /* 0x000007802609c810 */ /* 0x000fea0007f1e0ff */
[----:B--2---:R-:W-:Y:S01]  /*3db0*/  @!P4 IMAD.X R3, RZ, RZ, R39, P0 ;  /* 0x000000ffff03c224 */ /* 0x004fe200000e0627 */
[----:B-1----:R-:W-:Y:S07]  /*3dc0*/  @!P2 BRA `(.L_x_66) ;  /* 0x0000005c0080a947 */ /* 0x002fee0003800000 */
.L_x_152:
[----:B------:R-:W-:Y:S01]  /*3dd0*/  @!P4 R2UR UR8, R9 ;  /* 0x000000000908c2ca */ /* 0x000fe200000e0000 */
[----:B------:R-:W-:Y:S01]  /*3de0*/  VOTEU.ALL UP3, P4 ;  /* 0x0000000000ff7886 */ /* 0x000fe20002060000 */
[----:B------:R-:W-:Y:S01]  /*3df0*/  @!P4 R2UR UR7, R3 ;  /* 0x000000000307c2ca */ /* 0x000fe200000e0000 */
[----:B------:R-:W-:Y:S01]  /*3e00*/  VOTEU.ALL UP2, P4 ;  /* 0x0000000000ff7886 */ /* 0x000fe20002040000 */
[----:B------:R-:W-:Y:S01]  /*3e10*/  UMOV UR14, 0x0 ;  /* 0x00000000000e7882 */ /* 0x000fe20000000000 */
[----:B------:R-:W-:Y:S01]  /*3e20*/  UMOV UR15, 0x10000000 ;  /* 0x10000000000f7882 */ /* 0x000fe20000000000 */
[----:B------:R-:W-:Y:S01]  /*3e30*/  @!UP3 UIADD3 UR56, UPT, UPT, UR4, 0x200, URZ ;  /* 0x000002000438b890 */ /* 0x000fe2000fffe0ff */
[----:B-1----:R-:W-:Y:S01]  /*3e40*/  @!P4 IMAD.MOV.U32 R0, RZ, RZ, 0x4000 ;  /* 0x00004000ff00c424 */ /* 0x002fe200078e00ff */
[----:B------:R-:W-:Y:S01]  /*3e50*/  UMOV UR60, UR36 ;  /* 0x00000024003c7c82 */ /* 0x000fe20008000000 */
[----:B------:R-:W-:Y:S01]  /*3e60*/  @!UP3 UIADD3 UR26, UPT, UPT, UR58, 0x20, URZ ;  /* 0x000000203a1ab890 */ /* 0x000fe2000fffe0ff */
[----:B------:R-:W-:Y:S01]  /*3e70*/  @!P4 IADD3 R9, P0, PT, R38, 0x780, RZ ;  /* 0x000007802609c810 */ /* 0x000fe20007f1e0ff */
[----:B------:R-:W-:Y:S02]  /*3e80*/  @!UP3 UIADD3 UR24, UPT, UPT, UR4, 0x1200, URZ ;  /* 0x000012000418b890 */ /* 0x000fe4000fffe0ff */
[----:B------:R-:W-:Y:S01]  /*3e90*/  IMAD.U32 R14, RZ, RZ, UR8 ;  /* 0x00000008ff0e7e24 */ /* 0x000fe2000f8e00ff */
[----:B------:R-:W-:Y:S01]  /*3ea0*/  VOTEU.ALL UP1, P4 ;  /* 0x0000000000ff7886 */ /* 0x000fe20002020000 */
[----:B------:R-:W-:Y:S01]  /*3eb0*/  IMAD.U32 R15, RZ, RZ, UR7 ;  /* 0x00000007ff0f7e24 */ /* 0x000fe2000f8e00ff */
[----:B------:R-:W-:Y:S01]  /*3ec0*/  UMOV UR25, UR57 ;  /* 0x0000003900197c82 */ /* 0x000fe20008000000 */
[----:B------:R-:W-:Y:S01]  /*3ed0*/  UMOV UR27, UR59 ;  /* 0x0000003b001b7c82 */ /* 0x000fe20008000000 */
[----:B------:R-:W-:Y:S01]  /*3ee0*/  @!P4 R2UR UR22, R14 ;  /* 0x000000000e16c2ca */ /* 0x000fe200000e0000 */
[----:B------:R-:W-:Y:S01]  /*3ef0*/  UMOV UR28, UR36 ;  /* 0x00000024001c7c82 */ /* 0x000fe20008000000 */
[----:B------:R-:W-:Y:S01]  /*3f00*/  @!P4 R2UR UR23, R15 ;  /* 0x000000000f17c2ca */ /* 0x000fe200000e0000 */
[----:B------:R-:W-:Y:S01]  /*3f10*/  @!UP3 UIADD3 UR18, UPT, UPT, UR58, 0x40, URZ ;  /* 0x000000403a12b890 */ /* 0x000fe2000fffe0ff */
[----:B------:R-:W-:Y:S01]  /*3f20*/  @!P4 IMAD.X R3, RZ, RZ, R39, P0 ;  /* 0x000000ffff03c224 */ /* 0x000fe200000e0627 */
[----:B------:R-:W-:Y:S01]  /*3f30*/  @!UP3 UIADD3 UR16, UPT, UPT, UR4, 0x2200, URZ ;  /* 0x000022000410b890 */ /* 0x000fe2000fffe0ff */
[----:B------:R-:W-:Y:S01]  /*3f40*/  VOTEU.ALL UP0, P4 ;  /* 0x0000000000ff7886 */ /* 0x000fe20002000000 */
[----:B------:R-:W-:Y:S01]  /*3f50*/  UMOV UR17, UR57 ;  /* 0x0000003900117c82 */ /* 0x000fe20008000000 */
[----:B------:R-:W-:Y:S01]  /*3f60*/  UMOV UR19, UR59 ;  /* 0x0000003b00137c82 */ /* 0x000fe20008000000 */
[----:B------:R-:W-:Y:S01]  /*3f70*/  UMOV UR20, UR36 ;  /* 0x0000002400147c82 */ /* 0x000fe20008000000 */
[----:B------:R-:W-:Y:S02]  /*3f80*/  @!UP3 UIADD3 UR10, UPT, UPT, UR58, 0x60, URZ ;  /* 0x000000603a0ab890 */ /* 0x000fe4000fffe0ff */
[----:B------:R-:W-:Y:S03]  /*3f90*/  @!UP3 UIADD3 UR8, UPT, UPT, UR4, 0x3200, URZ ;  /* 0x000032000408b890 */ /* 0x000fe6000fffe0ff */
[----:B------:R1:W-:Y:S01]  /*3fa0*/  @!UP2 UTMALDG.3D [UR56], [UR22], desc[UR14] ;  /* 0x00000e381600a5b4 */ /* 0x0003e20008011000 */
[----:B------:R-:W-:Y:S01]  /*3fb0*/  UMOV UR9, UR57 ;  /* 0x0000003900097c82 */ /* 0x000fe20008000000 */
[----:B------:R-:W-:Y:S01]  /*3fc0*/  UMOV UR11, UR59 ;  /* 0x0000003b000b7c82 */ /* 0x000fe20008000000 */
[----:B------:R-:W-:Y:S01]  /*3fd0*/  UMOV UR12, UR36 ;  /* 0x00000024000c7c82 */ /* 0x000fe20008000000 */
[----:B------:R-:W-:Y:S01]  /*3fe0*/  UPRMT UR7, UR37, 0x654, UR57 ;  /* 0x0000065425077896 */ /* 0x000fe20008000039 */
[----:B------:R1:W-:Y:S01]  /*3ff0*/  @!UP1 UTMALDG.3D [UR24], [UR22], desc[UR14] ;  /* 0x00000e18160095b4 */ /* 0x0003e20008011000 */
[----:B------:R-:W-:Y:S01]  /*4000*/  VOTEU.ALL UP1, P4 ;  /* 0x0000000000ff7886 */ /* 0x000fe20002020000 */
[----:B------:R1:W-:Y:S04]  /*4010*/  @!UP0 UTMALDG.3D [UR16], [UR22], desc[UR14] ;  /* 0x00000e10160085b4 */ /* 0x0003e80008011000 */
[----:B------:R1:W-:Y:S01]  /*4020*/  @!UP1 UTMALDG.3D [UR8], [UR22], desc[UR14] ;  /* 0x00000e08160095b4 */ /* 0x0003e20008011000 */
[----:B------:R1:W-:Y:S01]  /*4030*/  @!P4 SYNCS.ARRIVE.TRANS64.RED.A0TR RZ, [UR4+0x60], R0 ;  /* 0x00006000ffffc9a7 */ /* 0x0003e20008300404 */
[----:B------:R-:W-:Y:S01]  /*4040*/  SYNCS.ARRIVE.TRANS64.RED.A1T0 RZ, [UR7], RZ ;  /* 0x000000ffffff79a7 */ /* 0x000fe20008100407 */
[----:B------:R-:W2:Y:S02]  /*4050*/  SYNCS.PHASECHK.TRANS64.TRYWAIT P2, [UR4+0x88], R11 ;  /* 0x0000880bff0075a7 */ /* 0x000ea40008041104 */
[----:B-12---:R-:W-:Y:S05]  /*4060*/  @!P2 BRA `(.L_x_67) ;  /* 0x0000005800f0a947 */ /* 0x006fea0003800000 */
.L_x_154:
        /* <DEDUP_REMOVED lines=8> */
[----:B------:R-:W-:Y:S01]  /*40f0*/  @!UP3 UIADD3 UR48, UPT, UPT, UR4, 0x4200, URZ ;  /* 0x000042000430b890 */ /* 0x000fe2000fffe0ff */
[----:B------:R-:W-:Y:S01]  /*4100*/  @!P4 IADD3 R37, P0, PT, R38, 0x780, RZ ;  /* 0x000007802625c810 */ /* 0x000fe20007f1e0ff */
[----:B------:R-:W-:Y:S01]  /*4110*/  UMOV UR50, UR58 ;  /* 0x0000003a00327c82 */ /* 0x000fe20008000000 */
[----:B------:R-:W-:Y:S01]  /*4120*/  UMOV UR52, UR36 ;  /* 0x0000002400347c82 */ /* 0x000fe20008000000 */
[----:B------:R-:W-:Y:S01]  /*4130*/  @!UP3 UIADD3 UR26, UPT, UPT, UR58, 0x20, URZ ;  /* 0x000000203a1ab890 */ /* 0x000fe2000fffe0ff */
[----:B------:R-:W-:Y:S01]  /*4140*/  IMAD.U32 R14, RZ, RZ, UR8 ;  /* 0x00000008ff0e7e24 */ /* 0x000fe2000f8e00ff */
[----:B------:R-:W-:Y:S01]  /*4150*/  @!UP3 UIADD3 UR24, UPT, UPT, UR4, 0x5200, URZ ;  /* 0x000052000418b890 */ /* 0x000fe2000fffe0ff */
[----:B------:R-:W-:Y:S01]  /*4160*/  IMAD.U32 R15, RZ, RZ, UR7 ;  /* 0x00000007ff0f7e24 */ /* 0x000fe2000f8e00ff */
[----:B------:R-:W-:Y:S01]  /*4170*/  VOTEU.ALL UP1, P4 ;  /* 0x0000000000ff7886 */ /* 0x000fe20002020000 */
[----:B------:R-:W-:Y:S01]  /*4180*/  UMOV UR25, UR49 ;  /* 0x0000003100197c82 */ /* 0x000fe20008000000 */
[----:B------:R-:W-:Y:S01]  /*4190*/  @!P4 R2UR UR22, R14 ;  /* 0x000000000e16c2ca */ /* 0x000fe200000e0000 */
[----:B------:R-:W-:Y:S01]  /*41a0*/  UMOV UR28, UR36 ;  /* 0x00000024001c7c82 */ /* 0x000fe20008000000 */
[----:B------:R-:W-:Y:S01]  /*41b0*/  @!P4 R2UR UR23, R15 ;  /* 0x000000000f17c2ca */ /* 0x000fe200000e0000 */
[----:B------:R-:W-:Y:S01]  /*41c0*/  UMOV UR27, UR51 ;  /* 0x00000033001b7c82 */ /* 0x000fe20008000000 */
        /* <DEDUP_REMOVED lines=8> */
[----:B------:R-:W-:Y:S02]  /*4250*/  @!UP3 UIADD3 UR8, UPT, UPT, UR4, 0x7200, URZ ;  /* 0x000072000408b890 */ /* 0x000fe4000fffe0ff */
        /* <DEDUP_REMOVED lines=13> */
.L_x_156:
[----:B------:R-:W2:Y:S01]  /*4330*/  LDC.64 R16, c[0x0][0xd10] ;  /* 0x00034400ff107b82 */ /* 0x000ea20000000a00 */
[----:B------:R-:W-:Y:S01]  /*4340*/  @!P4 R2UR UR8, R37 ;  /* 0x000000002508c2ca */ /* 0x000fe200000e0000 */
[----:B------:R-:W-:Y:S01]  /*4350*/  VOTEU.ALL UP3, P4 ;  /* 0x0000000000ff7886 */ /* 0x000fe20002060000 */
[----:B------:R-:W-:Y:S01]  /*4360*/  @!P4 R2UR UR7, R24 ;  /* 0x000000001807c2ca */ /* 0x000fe200000e0000 */
[----:B------:R-:W-:Y:S01]  /*4370*/  VOTEU.ALL UP2, P4 ;  /* 0x0000000000ff7886 */ /* 0x000fe20002040000 */
[----:B------:R-:W-:Y:S03]  /*4380*/  UMOV UR14, 0x0 ;  /* 0x00000000000e7882 */ /* 0x000fe60000000000 */
[----:B------:R-:W3:Y:S01]  /*4390*/  LDC.64 R14, c[0x0][0xd18] ;  /* 0x00034600ff0e7b82 */ /* 0x000ee20000000a00 */
[----:B------:R-:W-:Y:S01]  /*43a0*/  @!UP3 UIADD3 UR43, UPT, UPT, UR59, 0x40, URZ ;  /* 0x000000403b2bb890 */ /* 0x000fe2000fffe0ff */
[----:B------:R-:W-:Y:S01]  /*43b0*/  @!P4 IMAD.MOV.U32 R24, RZ, RZ, 0x4000 ;  /* 0x00004000ff18c424 */ /* 0x000fe200078e00ff */
[----:B------:R-:W-:Y:S01]  /*43c0*/  @!UP3 UIADD3 UR40, UPT, UPT, UR4, 0x8200, URZ ;  /* 0x000082000428b890 */ /* 0x000fe2000fffe0ff */
[----:B------:R-:W-:Y:S01]  /*43d0*/  @P3 SHF.R.U32.HI R33, RZ, 0x10, R29 ;  /* 0x00000010ff213819 */ /* 0x000fe2000001161d */
[----:B------:R-:W-:Y:S03]  /*43e0*/  UMOV UR15, 0x10000000 ;  /* 0x10000000000f7882 */ /* 0x000fe60000000000 */
[----:B-1----:R-:W1:Y:S01]  /*43f0*/  @!P1 LDC R0, c[0x0][0xd20] ;  /* 0x00034800ff009b82 */ /* 0x002e620000000800 */
[----:B------:R-:W-:Y:S01]  /*4400*/  UMOV UR42, UR58 ;  /* 0x0000003a002a7c82 */ /* 0x000fe20008000000 */
[----:B------:R-:W-:Y:S01]  /*4410*/  IMAD.U32 R40, RZ, RZ, UR8 ;  /* 0x00000008ff287e24 */ /* 0x000fe2000f8e00ff */
[----:B------:R-:W-:Y:S05]  /*4420*/  UMOV UR44, UR36 ;  /* 0x00000024002c7c82 */ /* 0x000fea0008000000 */
[----:B------:R-:W4:Y:S01]  /*4430*/  @!P1 LDC R3, c[0x0][0xd0c] ;  /* 0x00034300ff039b82 */ /* 0x000f220000000800 */
[----:B------:R-:W-:Y:S01]  /*4440*/  IMAD.U32 R41, RZ, RZ, UR7 ;  /* 0x00000007ff297e24 */ /* 0x000fe2000f8e00ff */
[----:B------:R-:W-:Y:S01]  /*4450*/  @!UP3 UIADD3 UR26, UPT, UPT, UR58, 0x20, URZ ;  /* 0x000000203a1ab890 */ /* 0x000fe2000fffe0ff */
[----:B------:R-:W-:Y:S01]  /*4460*/  @!P4 R2UR UR22, R40 ;  /* 0x000000002816c2ca */ /* 0x000fe200000e0000 */
[----:B------:R-:W-:Y:S01]  /*4470*/  @!UP3 UIADD3 UR24, UPT, UPT, UR4, 0x9200, URZ ;  /* 0x000092000418b890 */ /* 0x000fe2000fffe0ff */
[----:B------:R-:W-:Y:S01]  /*4480*/  VIADD R35, R35, 0x1 ;  /* 0x0000000123237836 */ /* 0x000fe20000000000 */
[----:B------:R-:W-:Y:S01]  /*4490*/  @!P4 R2UR UR23, R41 ;  /* 0x000000002917c2ca */ /* 0x000fe200000e0000 */
[----:B------:R-:W-:Y:S01]  /*44a0*/  VOTEU.ALL UP1, P4 ;  /* 0x0000000000ff7886 */ /* 0x000fe20002020000 */
[----:B------:R-:W-:Y:S01]  /*44b0*/  UMOV UR25, UR41 ;  /* 0x0000002900197c82 */ /* 0x000fe20008000000 */
[----:B------:R-:W-:Y:S01]  /*44c0*/  UMOV UR28, UR36 ;  /* 0x00000024001c7c82 */ /* 0x000fe20008000000 */
[----:B------:R-:W-:Y:S01]  /*44d0*/  UMOV UR27, UR43 ;  /* 0x0000002b001b7c82 */ /* 0x000fe20008000000 */
[----:B------:R-:W-:Y:S02]  /*44e0*/  @!UP3 UIADD3 UR18, UPT, UPT, UR58, 0x40, URZ ;  /* 0x000000403a12b890 */ /* 0x000fe4000fffe0ff */
[----:B------:R-:W-:Y:S01]  /*44f0*/  @!UP3 UIADD3 UR16, UPT, UPT, UR4, 0xa200, URZ ;  /* 0x0000a2000410b890 */ /* 0x000fe2000fffe0ff */
[----:B------:R-:W-:Y:S01]  /*4500*/  VOTEU.ALL UP0, P4 ;  /* 0x0000000000ff7886 */ /* 0x000fe20002000000 */
[----:B------:R-:W-:Y:S01]  /*4510*/  UMOV UR17, UR41 ;  /* 0x0000002900117c82 */ /* 0x000fe20008000000 */
[----:B------:R-:W-:Y:S01]  /*4520*/  UMOV UR20, UR36 ;  /* 0x0000002400147c82 */ /* 0x000fe20008000000 */
[----:B------:R-:W-:Y:S02]  /*4530*/  UMOV UR19, UR43 ;  /* 0x0000002b00137c82 */ /* 0x000fe40008000000 */
[----:B------:R1:W-:Y:S01]  /*4540*/  @!UP2 UTMALDG.3D [UR40], [UR22], desc[UR14] ;  /* 0x00000e281600a5b4 */ /* 0x0003e20008011000 */
[----:B------:R-:W-:Y:S02]  /*4550*/  @!UP3 UIADD3 UR10, UPT, UPT, UR58, 0x60, URZ ;  /* 0x000000603a0ab890 */ /* 0x000fe4000fffe0ff */
[----:B------:R-:W-:Y:S01]  /*4560*/  @!UP3 UIADD3 UR8, UPT, UPT, UR4, 0xb200, URZ ;  /* 0x0000b2000408b890 */ /* 0x000fe2000fffe0ff */
[----:B------:R-:W-:Y:S01]  /*4570*/  UMOV UR9, UR41 ;  /* 0x0000002900097c82 */ /* 0x000fe20008000000 */
[----:B------:R-:W-:Y:S01]  /*4580*/  UMOV UR12, UR36 ;  /* 0x00000024000c7c82 */ /* 0x000fe20008000000 */
[----:B------:R-:W-:Y:S01]  /*4590*/  UMOV UR11, UR43 ;  /* 0x0000002b000b7c82 */ /* 0x000fe20008000000 */
[----:B------:R1:W-:Y:S01]  /*45a0*/  @!UP1 UTMALDG.3D [UR24], [UR22], desc[UR14] ;  /* 0x00000e18160095b4 */ /* 0x0003e20008011000 */
[----:B------:R-:W-:Y:S01]  /*45b0*/  VOTEU.ALL UP1, P4 ;  /* 0x0000000000ff7886 */ /* 0x000fe20002020000 */
[----:B------:R-:W-:Y:S01]  /*45c0*/  UPRMT UR7, UR37, 0x654, UR41 ;  /* 0x0000065425077896 */ /* 0x000fe20008000029 */
[----:B--2---:R-:W-:Y:S01]  /*45d0*/  @!P1 IMAD.HI.U32 R12, R13, R16, RZ ;  /* 0x000000100d0c9227 */ /* 0x004fe200078e00ff */
[----:B---3--:R-:W-:Y:S02]  /*45e0*/  @!P1 ISETP.NE.AND P0, PT, R14, 0x1, PT ;  /* 0x000000010e00980c */ /* 0x008fe40003f05270 */
[----:B----4-:R-:W-:Y:S01]  /*45f0*/  @!P1 ISETP.NE.AND P2, PT, R3, 0x1, PT ;  /* 0x000000010300980c */ /* 0x010fe20003f45270 */
[C---:B------:R-:W-:Y:S01]  /*4600*/  @!P1 IMAD.HI.U32 R9, R10.reuse, R15, RZ ;  /* 0x0000000f0a099227 */ /* 0x040fe200078e00ff */
[----:B------:R2:W-:Y:S02]  /*4610*/  @!UP0 UTMALDG.3D [UR16], [UR22], desc[UR14] ;  /* 0x00000e10160085b4 */ /* 0x0005e40008011000 */
[----:B------:R-:W-:Y:S02]  /*4620*/  @!P1 SHF.R.U32.HI R12, RZ, R17, R12 ;  /* 0x00000011ff0c9219 */ /* 0x000fe4000001160c */
[----:B-1----:R-:W-:Y:S02]  /*4630*/  @!P1 SHF.R.U32.HI R9, RZ, R0, R9 ;  /* 0x00000000ff099219 */ /* 0x002fe40000011609 */
[----:B------:R-:W-:Y:S01]  /*4640*/  @!P1 SEL R12, R13, R12, !P2 ;  /* 0x0000000c0d0c9207 */ /* 0x000fe20005000000 */
[----:B------:R2:W-:Y:S01]  /*4650*/  @!UP1 UTMALDG.3D [UR8], [UR22], desc[UR14] ;  /* 0x00000e08160095b4 */ /* 0x0005e20008011000 */
[----:B------:R2:W-:Y:S01]  /*4660*/  @!P4 SYNCS.ARRIVE.TRANS64.RED.A0TR RZ, [UR4+0x70], R24 ;  /* 0x00007018ffffc9a7 */ /* 0x0005e20008300404 */
[----:B------:R-:W-:Y:S05]  /*4670*/  @!P1 SEL R9, R10, R9, !P0 ;  /* 0x000000090a099207 */ /* 0x000fea0004000000 */
[----:B------:R-:W-:Y:S02]  /*4680*/  @!P1 IMAD.IADD R0, R9, 0x1, -R12 ;  /* 0x0000000109009824 */ /* 0x000fe400078e0a0c */
[----:B------:R-:W-:Y:S02]  /*4690*/  @!P1 IMAD.IADD R9, R12, 0x1, -R9 ;  /* 0x000000010c099824 */ /* 0x000fe400078e0a09 */
[----:B------:R-:W-:Y:S02]  /*46a0*/  @!P1 IMAD R13, R0, R3, R13 ;  /* 0x00000003000d9224 */ /* 0x000fe400078e020d */
[----:B------:R-:W-:Y:S01]  /*46b0*/  @!P1 IMAD R10, R9, R14, R10 ;  /* 0x0000000e090a9224 */ /* 0x000fe200078e020a */
[----:B------:R-:W-:Y:S01]  /*46c0*/  SYNCS.ARRIVE.TRANS64.RED.A1T0 RZ, [UR7], RZ ;  /* 0x000000ffffff79a7 */ /* 0x000fe20008100407 */
[----:B------:R-:W1:Y:S02]  /*46d0*/  SYNCS.PHASECHK.TRANS64.TRYWAIT P5, [UR4+0x98], R11 ;  /* 0x0000980bff0075a7 */ /* 0x000e6400080a1104 */
[----:B-12---:R-:W-:Y:S05]  /*46e0*/  @!P5 BRA `(.L_x_69) ;  /* 0x000000540080d947 */ /* 0x006fea0003800000 */
.L_x_158:
[----:B------:R-:W-:Y:S01]  /*46f0*/  @!P4 IADD3 R3, P0, PT, R38, 0x780, RZ ;  /* 0x000007802603c810 */ /* 0x000fe20007f1e0ff */
[----:B------:R-:W-:Y:S01]  /*4700*/  VOTEU.ALL UP2, P4 ;  /* 0x0000000000ff7886 */ /* 0x000fe20002040000 */
[----:B------:R-:W-:Y:S01]  /*4710*/  UMOV UR14, 0x0 ;  /* 0x00000000000e7882 */ /* 0x000fe20000000000 */
[----:B------:R-:W-:Y:S01]  /*4720*/  UMOV UR15, 0x10000000 ;  /* 0x10000000000f7882 */ /* 0x000fe20000000000 */
[----:B------:R-:W-:Y:S01]  /*4730*/  @!P4 R2UR UR8, R3 ;  /* 0x000000000308c2ca */ /* 0x000fe200000e0000 */
[----:B-1----:R-:W-:Y:S01]  /*4740*/  @!P4 IMAD.X R0, RZ, RZ, R39, P0 ;  /* 0x000000ffff00c224 */ /* 0x002fe200000e0627 */
[----:B------:R-:W-:Y:S01]  /*4750*/  UMOV UR34, UR58 ;  /* 0x0000003a00227c82 */ /* 0x000fe20008000000 */
[----:B------:R-:W-:Y:S01]  /*4760*/  VOTEU.ALL UP1, P4 ;  /* 0x0000000000ff7886 */ /* 0x000fe20002020000 */
[----:B------:R-:W-:Y:S01]  /*4770*/  UMOV UR12, UR36 ;  /* 0x00000024000c7c82 */ /* 0x000fe20008000000 */
[----:B------:R-:W-:Y:S01]  /*4780*/  VOTEU.ALL UP3, P4 ;  /* 0x0000000000ff7886 */ /* 0x000fe20002060000 */
[----:B------:R-:W-:Y:S01]  /*4790*/  @!P4 R2UR UR7, R0 ;  /* 0x000000000007c2ca */ /* 0x000fe200000e0000 */
[----:B------:R-:W-:Y:S01]  /*47a0*/  VOTEU.ALL UP0, P4 ;  /* 0x0000000000ff7886 */ /* 0x000fe20002000000 */
[----:B------:R-:W-:Y:S01]  /*47b0*/  UMOV UR28, UR36 ;  /* 0x00000024001c7c82 */ /* 0x000fe20008000000 */
[----:B------:R-:W-:Y:S01]  /*47c0*/  UMOV UR20, UR36 ;  /* 0x0000002400147c82 */ /* 0x000fe20008000000 */
[----:B------:R-:W-:Y:S01]  /*47d0*/  @!UP3 UIADD3 UR33, UPT, UPT, UR4, 0x78, URZ ;  /* 0x000000780421b890 */ /* 0x000fe2000fffe0ff */
[----:B------:R-:W-:Y:S01]  /*47e0*/  IMAD.IADD R0, R13, 0x1, R88 ;  /* 0x000000010d007824 */ /* 0x000fe200078e0258 */
[----:B------:R-:W-:Y:S01]  /*47f0*/  @!UP3 UIADD3 UR35, UPT, UPT, UR59, 0x60, URZ ;  /* 0x000000603b23b890 */ /* 0x000fe2000fffe0ff */
[----:B------:R-:W-:Y:S01]  /*4800*/  IMAD.U32 R14, RZ, RZ, UR8 ;  /* 0x00000008ff0e7e24 */ /* 0x000fe2000f8e00ff */
[----:B------:R-:W-:Y:S01]  /*4810*/  @!UP3 UIADD3 UR32, UPT, UPT, UR4, 0xc200, URZ ;  /* 0x0000c2000420b890 */ /* 0x000fe2000fffe0ff */
[----:B------:R-:W-:Y:S01]  /*4820*/  ISETP.NE.AND P0, PT, R35, 0x2, PT ;  /* 0x000000022300780c */ /* 0x000fe20003f05270 */
[----:B------:R-:W-:Y:S01]  /*4830*/  @!UP3 UIADD3 UR10, UPT, UPT, UR58, 0x20, URZ ;  /* 0x000000203a0ab890 */ /* 0x000fe2000fffe0ff */
[----:B------:R-:W-:Y:S01]  /*4840*/  LOP3.LUT R36, R36, 0x1, RZ, 0x3c, !PT ;  /* 0x0000000124247812 */ /* 0x000fe200078e3cff */
[----:B------:R-:W-:Y:S01]  /*4850*/  @!UP3 UIADD3 UR8, UPT, UPT, UR4, 0xd200, URZ ;  /* 0x0000d2000408b890 */ /* 0x000fe2000fffe0ff */
[----:B------:R-:W-:Y:S01]  /*4860*/  IMAD.U32 R15, RZ, RZ, UR7 ;  /* 0x00000007ff0f7e24 */ /* 0x000fe2000f8e00ff */
[----:B------:R-:W-:Y:S01]  /*4870*/  @!P4 R2UR UR22, R14 ;  /* 0x000000000e16c2ca */ /* 0x000fe200000e0000 */
[----:B------:R-:W-:Y:S01]  /*4880*/  UMOV UR9, UR33 ;  /* 0x0000002100097c82 */ /* 0x000fe20008000000 */
[----:B------:R-:W-:Y:S01]  /*4890*/  UMOV UR11, UR35 ;  /* 0x00000023000b7c82 */ /* 0x000fe20008000000 */
[----:B------:R-:W-:Y:S01]  /*48a0*/  @!UP3 UIADD3 UR26, UPT, UPT, UR58, 0x40, URZ ;  /* 0x000000403a1ab890 */ /* 0x000fe2000fffe0ff */
[----:B------:R-:W-:Y:S01]  /*48b0*/  @!P4 R2UR UR23, R15 ;  /* 0x000000000f17c2ca */ /* 0x000fe200000e0000 */
[----:B------:R-:W-:Y:S01]  /*48c0*/  @!UP3 UIADD3 UR24, UPT, UPT, UR4, 0xe200, URZ ;  /* 0x0000e2000418b890 */ /* 0x000fe2000fffe0ff */
[----:B------:R-:W-:Y:S01]  /*48d0*/  SEL R3, RZ, 0x1, P0 ;  /* 0x00000001ff037807 */ /* 0x000fe20000000000 */
[----:B------:R-:W-:Y:S01]  /*48e0*/  UMOV UR25, UR33 ;  /* 0x0000002100197c82 */ /* 0x000fe20008000000 */
[----:B------:R-:W-:Y:S01]  /*48f0*/  UMOV UR27, UR35 ;  /* 0x00000023001b7c82 */ /* 0x000fe20008000000 */
[----:B------:R-:W-:Y:S01]  /*4900*/  @!UP3 UIADD3 UR18, UPT, UPT, UR58, 0x60, URZ ;  /* 0x000000603a12b890 */ /* 0x000fe2000fffe0ff */
[----:B------:R-:W-:Y:S01]  /*4910*/  LOP3.LUT R34, R34, R3, RZ, 0x3c, !PT ;  /* 0x0000000322227212 */ /* 0x000fe200078e3cff */
[----:B------:R-:W-:Y:S01]  /*4920*/  @!UP3 UIADD3 UR16, UPT, UPT, UR4, 0xf200, URZ ;  /* 0x0000f2000410b890 */ /* 0x000fe2000fffe0ff */
[----:B------:R-:W-:Y:S01]  /*4930*/  IMAD.IADD R24, R10, 0x1, R81 ;  /* 0x000000010a187824 */ /* 0x000fe200078e0251 */
[----:B------:R-:W-:Y:S01]  /*4940*/  UMOV UR17, UR33 ;  /* 0x0000002100117c82 */ /* 0x000fe20008000000 */
[----:B------:R-:W-:Y:S01]  /*4950*/  UMOV UR19, UR35 ;  /* 0x0000002300137c82 */ /* 0x000fe20008000000 */
[----:B------:R-:W-:Y:S02]  /*4960*/  SEL R35, R35, RZ, P0 ;  /* 0x000000ff23237207 */ /* 0x000fe40000000000 */
[----:B------:R1:W-:Y:S01]  /*4970*/  @!UP2 UTMALDG.3D [UR32], [UR22], desc[UR14] ;  /* 0x00000e201600a5b4 */ /* 0x0003e20008011000 */
[----:B------:R2:W-:Y:S01]  /*4980*/  @!UP1 UTMALDG.3D [UR8], [UR22], desc[UR14] ;  /* 0x00000e08160095b4 */ /* 0x0005e20008011000 */
[----:B------:R-:W-:Y:S01]  /*4990*/  VOTEU.ALL UP1, P4 ;  /* 0x0000000000ff7886 */ /* 0x000fe20002020000 */
[----:B------:R4:W-:Y:S04]  /*49a0*/  @!UP0 UTMALDG.3D [UR24], [UR22], desc[UR14] ;  /* 0x00000e18160085b4 */ /* 0x0009e80008011000 */
[----:B------:R4:W-:Y:S01]  /*49b0*/  @!UP1 UTMALDG.3D [UR16], [UR22], desc[UR14] ;  /* 0x00000e10160095b4 */ /* 0x0009e20008011000 */
[----:B------:R4:W-:Y:S01]  /*49c0*/  @!P4 SYNCS.ARRIVE.TRANS64.RED.A0TR RZ, [UR4+0x78], R32 ;  /* 0x00007820ffffc9a7 */ /* 0x0009e20008300404 */
[----:B------:R-:W-:Y:S01]  /*49d0*/  UPLOP3.LUT UP1, UPT, UPT, UPT, UPT, 0x80, 0x8 ;  /* 0x000000000008789c */ /* 0x000fe20003f2f070 */
[----:B-1----:R-:W-:Y:S01]  /*49e0*/  @P3 R2UR UR36, R33 ;  /* 0x00000000212432ca */ /* 0x002fe200000e0000 */
[----:B------:R-:W-:Y:S01]  /*49f0*/  SYNCS.ARRIVE.TRANS64.RED.A1T0 RZ, [UR5], RZ ;  /* 0x000000ffffff79a7 */ /* 0x000fe20008100405 */
[----:B--2---:R-:W-:Y:S01]  /*4a00*/  R2UR UR11, R0 ;  /* 0x00000000000b72ca */ /* 0x004fe200000e0000 */
[----:B------:R-:W-:Y:S03]  /*4a10*/  @!UPT UIADD3 URZ, UPT, UPT, URZ, URZ, URZ ;  /* 0x000000fffffff290 */ /* 0x000fe6000fffe0ff */
[----:B------:R-:W-:Y:S11]  /*4a20*/  @P3 BRA `(.L_x_70) ;  /* 0xffffffec004c3947 */ /* 0x000ff6000383ffff */
[----:B------:R-:W-:-:S04]  /*4a30*/  SHF.L.U32 R3, R36, 0x1f, RZ ;  /* 0x0000001f24037819 */ /* 0x000fc800000006ff */
[----:B------:R-:W1:Y:S02]  /*4a40*/  SYNCS.PHASECHK.TRANS64.TRYWAIT P0, [UR4+0x80], R3 ;  /* 0x00008003ff0075a7 */ /* 0x000e640008001104 */
[----:B-1----:R-:W-:Y:S05]  /*4a50*/  @!P0 BRA `(.L_x_71) ;  /* 0x0000005000bc8947 */ /* 0x002fea0003800000 */
.L_x_160:
[----:B------:R-:W2:Y:S02]  /*4a60*/  SYNCS.PHASECHK.TRANS64.TRYWAIT P0, [UR4+0x88], R3 ;  /* 0x00008803ff0075a7 */ /* 0x000ea40008001104 */
[----:B--2---:R-:W-:Y:S05]  /*4a70*/  @!P0 BRA `(.L_x_72) ;  /* 0x0000005000cc8947 */ /* 0x004fea0003800000 */
.L_x_162:
[----:B------:R-:W2:Y:S02]  /*4a80*/  SYNCS.PHASECHK.TRANS64.TRYWAIT P0, [UR4+0x90], R3 ;  /* 0x00009003ff0075a7 */ /* 0x000ea40008001104 */
[----:B--2---:R-:W-:Y:S05]  /*4a90*/  @!P0 BRA `(.L_x_73) ;  /* 0x0000005000dc8947 */ /* 0x004fea0003800000 */
.L_x_164:
[----:B-1----:R-:W-:-:S07]  /*4aa0*/  MOV R0, UR4 ;  /* 0x0000000400007c02 */ /* 0x002fce0008000f00 */
.L_x_74:
[----:B-1----:R-:W-:-:S04]  /*4ab0*/  SHF.L.U32 R3, R36, 0x1f, RZ ;  /* 0x0000001f24037819 */ /* 0x002fc800000006ff */
[----:B------:R1:W2:Y:S03]  /*4ac0*/  SYNCS.PHASECHK.TRANS64.TRYWAIT P0, [R0+URZ+0x98], R3 ;  /* 0x00009803000075a7 */ /* 0x0002a600080011ff */
[----:B--2---:R-:W-:Y:S05]  /*4ad0*/  @!P0 NANOSLEEP.SYNCS 0x989680 ;  /* 0x009896800000895d */ /* 0x004fea0003900000 */
[----:B------:R-:W2:Y:S02]  /*4ae0*/  @!P0 SYNCS.PHASECHK.TRANS64 P0, [R0+URZ+0x98], R3 ;  /* 0x00009803000085a7 */ /* 0x000ea400080010ff */
[----:B--2-4-:R-:W-:Y:S05]  /*4af0*/  @P0 EXIT ;  /* 0x000000000000094d */ /* 0x014fea0003800000 */
[----:B------:R-:W-:Y:S05]  /*4b00*/  BRA `(.L_x_74) ;  /* 0xfffffffc00e87947 */ /* 0x000fea000383ffff */
.L_x_59:
[----:B------:R-:W-:-:S06]  /*4b10*/  UISETP.GE.AND UP0, UPT, UR8, 0x4, UPT ;  /* 0x000000040800788c */ /* 0x000fcc000bf06270 */
[----:B------:R-:W-:-:S13]  /*4b20*/  PLOP3.LUT P0, PT, PT, PT, UP0, 0x80, 0x8 ;  /* 0x000000000008781c */ /* 0x000fda0003f0f008 */
[----:B------:R-:W-:Y:S05]  /*4b30*/  @!P0 EXIT ;  /* 0x000000000000894d */ /* 0x000fea0003800000 */
[----:B------:R-:W-:Y:S01]  /*4b40*/  BAR.SYNC.DEFER_BLOCKING 0x6, 0xa0 ;  /* 0x0182800000007b1d */ /* 0x000fe20000010000 */
[C---:B------:R-:W-:Y:S01]  /*4b50*/  IMAD.SHL.U32 R4, R103.reuse, 0x4, RZ ;  /* 0x0000000467047824 */ /* 0x040fe200078e00ff */
[C---:B------:R-:W-:Y:S01]  /*4b60*/  R2P PR, R103.reuse, 0x18 ;  /* 0x0000001867007804 */ /* 0x040fe20000000000 */
[C---:B------:R-:W-:Y:S02]  /*4b70*/  IMAD.SHL.U32 R97, R103.reuse, 0x80, RZ ;  /* 0x0000008067617824 */ /* 0x040fe400078e00ff */
[----:B------:R-:W-:Y:S01]  /*4b80*/  HFMA2 R102, -RZ, RZ, 0, 9.5367431640625e-06 ;  /* 0x000000a0ff667431 */ /* 0x000fe200000001ff */
[----:B------:R-:W-:Y:S01]  /*4b90*/  SHF.L.U32 R45, R103, 0x10, RZ ;  /* 0x00000010672d7819 */ /* 0x000fe200000006ff */
[----:B------:R-:W-:Y:S01]  /*4ba0*/  UMOV UR48, 0x400 ;  /* 0x0000040000307882 */ /* 0x000fe20000000000 */
[----:B------:R-:W1:Y:S01]  /*4bb0*/  LDC R93, c[0x0][0x370] ;  /* 0x0000dc00ff5d7b82 */ /* 0x000e620000000800 */
[----:B------:R-:W-:Y:S01]  /*4bc0*/  ULEA UR48, UR37, UR48, 0x18 ;  /* 0x0000003025307291 */ /* 0x000fe2000f8ec0ff */
[----:B------:R-:W-:Y:S01]  /*4bd0*/  LOP3.LUT R97, R97, 0x307c, R4, 0xc8, !PT ;  /* 0x0000307c61617812 */ /* 0x000fe200078ec804 */
[----:B------:R-:W-:Y:S01]  /*4be0*/  HFMA2 R107, -RZ, RZ, 0, 0 ;  /* 0x00000000ff6b7431 */ /* 0x000fe200000001ff */
[----:B------:R-:W-:Y:S01]  /*4bf0*/  LOP3.LUT R45, R45, 0x600000, RZ, 0xc0, !PT ;  /* 0x006000002d2d7812 */ /* 0x000fe200078ec0ff */
[----:B------:R-:W-:Y:S01]  /*4c00*/  UIADD3 UR4, UPT, UPT, UR48, 0x200, URZ ;  /* 0x0000020030047890 */ /* 0x000fe2000fffe0ff */
[----:B------:R-:W-:Y:S01]  /*4c10*/  LOP3.LUT R103, R103, 0x60, RZ, 0xc0, !PT ;  /* 0x0000006067677812 */ /* 0x000fe200078ec0ff */
[----:B------:R-:W-:Y:S01]  /*4c20*/  VIADD R91, R97, UR48 ;  /* 0x00000030615b7c36 */ /* 0x000fe20008000000 */
[----:B------:R-:W2:Y:S01]  /*4c30*/  LDC R42, c[0x0][0xd0c] ;  /* 0x00034300ff2a7b82 */ /* 0x000ea20000000800 */
[----:B------:R-:W-:Y:S01]  /*4c40*/  IMAD.MOV.U32 R101, RZ, RZ, 0x1 ;  /* 0x00000001ff657424 */ /* 0x000fe200078e00ff */
[----:B------:R-:W-:Y:S01]  /*4c50*/  MOV R44, RZ ;  /* 0x000000ff002c7202 */ /* 0x000fe20000000f00 */
[C---:B------:R-:W-:Y:S01]  /*4c60*/  VIADD R3, R91.reuse, 0x200 ;  /* 0x000002005b037836 */ /* 0x040fe20000000000 */
[----:B------:R-:W-:Y:S01]  /*4c70*/  IADD3 R95, PT, PT, R91, 0x340, RZ ;  /* 0x000003405b5f7810 */ /* 0x000fe20007ffe0ff */
[----:B------:R-:W-:Y:S01]  /*4c80*/  IMAD.MOV.U32 R100, RZ, RZ, RZ ;  /* 0x000000ffff647224 */ /* 0x000fe200078e00ff */
[----:B------:R-:W-:Y:S01]  /*4c90*/  SEL R102, R102, 0x60, !P3 ;  /* 0x0000006066667807 */ /* 0x000fe20005800000 */
[----:B------:R-:W-:Y:S01]  /*4ca0*/  @P4 VIADD R95, R3, 0xc0 ;  /* 0x000000c0035f4836 */ /* 0x000fe20000000000 */
[----:B------:R-:W4:Y:S01]  /*4cb0*/  LDC R90, c[0x0][0xd20] ;  /* 0x00034800ff5a7b82 */ /* 0x000f220000000800 */
[----:B------:R-:W3:Y:S01]  /*4cc0*/  LDS R0, [UR48+0x140] ;  /* 0x00014030ff007984 */ /* 0x000ee20008000800 */
[----:B------:R-:W-:Y:S01]  /*4cd0*/  IMAD.MOV.U32 R99, RZ, RZ, RZ ;  /* 0x000000ffff637224 */ /* 0x000fe200078e00ff */
[----:B------:R-:W-:Y:S01]  /*4ce0*/  MOV R96, UR4 ;  /* 0x0000000400607c02 */ /* 0x000fe20008000f00 */
[----:B------:R-:W1:Y:S04]  /*4cf0*/  LDCU.64 UR52, c[0x0][0x348] ;  /* 0x00006900ff3477ac */ /* 0x000e680008000a00 */
[----:B------:R-:W1:Y:S01]  /*4d00*/  LDC R40, c[0x0][0xd30] ;  /* 0x00034c00ff287b82 */ /* 0x000e620000000800 */
[----:B------:R-:W1:Y:S01]  /*4d10*/  LDCU.64 UR44, c[0x0][0xa88] ;  /* 0x00015100ff2c77ac */ /* 0x000e620008000a00 */
[----:B------:R-:W1:Y:S06]  /*4d20*/  LDCU.64 UR46, c[0x0][0xa90] ;  /* 0x00015200ff2e77ac */ /* 0x000e6c0008000a00 */
[----:B------:R-:W1:Y:S01]  /*4d30*/  LDC.64 R86, c[0x0][0xd10] ;  /* 0x00034400ff567b82 */ /* 0x000e620000000a00 */
[----:B------:R-:W-:Y:S01]  /*4d40*/  UMOV UR49, URZ ;  /* 0x000000ff00317c82 */ /* 0x000fe20008000000 */
[----:B------:R-:W-:-:S06]  /*4d50*/  UMOV UR51, URZ ;  /* 0x000000ff00337c82 */ /* 0x000fcc0008000000 */
[----:B------:R-:W1:Y:S08]  /*4d60*/  LDC.64 R38, c[0x0][0xd18] ;  /* 0x00034600ff267b82 */ /* 0x000e700000000a00 */
[----:B------:R-:W1:Y:S08]  /*4d70*/  LDC.64 R36, c[0x0][0xd28] ;  /* 0x00034a00ff247b82 */ /* 0x000e700000000a00 */
[----:B------:R-:W1:Y:S01]  /*4d80*/  LDC.64 R84, c[0x0][0xab0] ;  /* 0x0002ac00ff547b82 */ /* 0x000e620000000a00 */
[----:B---3--:R-:W-:-:S07]  /*4d90*/  IMAD.IADD R45, R0, 0x1, R45 ;  /* 0x00000001002d7824 */ /* 0x008fce00078e022d */
[----:B------:R-:W3:Y:S08]  /*4da0*/  LDC.64 R82, c[0x0][0xaa8] ;  /* 0x0002aa00ff527b82 */ /* 0x000ef00000000a00 */
[----:B--2-4-:R-:W1:Y:S02]  /*4db0*/  LDC R92, c[0x0][0x374] ;  /* 0x0000dd00ff5c7b82 */ /* 0x014e640000000800 */
.L_x_118:
[----:B------:R-:W-:Y:S02]  /*4dc0*/  LEA R0, R107, UR48, 0x3 ;  /* 0x000000306b007c11 */ /* 0x000fe4000f8e18ff */
[----:B------:R-:W-:Y:S02]  /*4dd0*/  SHF.L.U32 R3, R99, 0x1f, RZ ;  /* 0x0000001f63037819 */ /* 0x000fe400000006ff */
[----:B------:R-:W-:Y:S02]  /*4de0*/  LEA R16, R107, UR48, 0x4 ;  /* 0x000000306b107c11 */ /* 0x000fe4000f8e20ff */
[----:B------:R-:W2:Y:S02]  /*4df0*/  SYNCS.PHASECHK.TRANS64.TRYWAIT P0, [R0+URZ+0xb0], R3 ;  /* 0x0000b003000075a7 */ /* 0x000ea400080011ff */
[----:B--23--:R-:W-:Y:S05]  /*4e00*/  @!P0 BRA `(.L_x_75) ;  /* 0x0000005000188947 */ /* 0x00cfea0003800000 */
.L_x_165:
[----:B------:R-:W4:Y:S01]  /*4e10*/  LDC.64 R14, c[0x0][0xd10] ;  /* 0x00034400ff0e7b82 */ /* 0x000f220000000a00 */
[----:B------:R-:W3:Y:S01]  /*4e20*/  LDS.128 R16, [R16+0x120] ;  /* 0x0001200010107984 */ /* 0x000ee20000000c00 */
[----:B-1----:R-:W-:Y:S01]  /*4e30*/  ISETP.NE.AND P1, PT, R40, 0x1, PT ;  /* 0x000000012800780c */ /* 0x002fe20003f25270 */
[----:B--2---:R-:W-:Y:S01]  /*4e40*/  VIADD R0, R0, 0xc0 ;  /* 0x000000c000007836 */ /* 0x004fe20000000000 */
[----:B------:R-:W-:Y:S04]  /*4e50*/  ISETP.GE.AND P0, PT, R2, 0x1, PT ;  /* 0x000000010200780c */ /* 0x000fe80003f06270 */
[----:B------:R-:W1:Y:S01]  /*4e60*/  LDC.64 R12, c[0x0][0xd18] ;  /* 0x00034600ff0c7b82 */ /* 0x000e620000000a00 */
[----:B------:R-:W-:Y:S01]  /*4e70*/  PRMT R0, RZ, 0x654, R0 ;  /* 0x00000654ff007816 */ /* 0x000fe20000000000 */
[----:B------:R-:W-:Y:S01]  /*4e80*/  @!PT LDS RZ, [RZ] ;  /* 0x00000000fffff984 */ /* 0x000fe20000000800 */
[----:B------:R-:W-:Y:S01]  /*4e90*/  @!PT LDS RZ, [RZ] ;  /* 0x00000000fffff984 */ /* 0x000fe20000000800 */
[----:B------:R-:W-:Y:S01]  /*4ea0*/  @!PT LDS RZ, [RZ] ;  /* 0x00000000fffff984 */ /* 0x000fe20000000800 */
[----:B------:R-:W-:Y:S01]  /*4eb0*/  @!PT LDS RZ, [RZ] ;  /* 0x00000000fffff984 */ /* 0x000fe20000000800 */
[----:B------:R2:W-:Y:S06]  /*4ec0*/  MEMBAR.ALL.CTA ;  /* 0x0000000000007992 */ /* 0x0005ec0000008000 */
[----:B--2---:R-:W2:Y:S01]  /*4ed0*/  FENCE.VIEW.ASYNC.S ;  /* 0x00000000000073c6 */ /* 0x004ea20000000000 */
[----:B------:R-:W1:Y:S08]  /*4ee0*/  @!P1 LDC R11, c[0x0][0xd20] ;  /* 0x00034800ff0b9b82 */ /* 0x000e700000000800 */
[----:B------:R-:W1:Y:S01]  /*4ef0*/  @!P1 LDC R10, c[0x0][0xd0c] ;  /* 0x00034300ff0a9b82 */ /* 0x000e620000000800 */
[----:B--2---:R2:W-:Y:S01]  /*4f00*/  SYNCS.ARRIVE.TRANS64.RED.A1T0 RZ, [R0+URZ], RZ ;  /* 0x000000ff00ff79a7 */ /* 0x0045e200081004ff */
[----:B---3--:R-:W-:Y:S04]  /*4f10*/  LOP3.LUT P4, RZ, R18, 0x1, RZ, 0xc0, !PT ;  /* 0x0000000112ff7812 */ /* 0x008fe8000788c0ff */
[----:B------:R-:W-:Y:S09]  /*4f20*/  P2R R104, PR, RZ, 0x10 ;  /* 0x00000010ff687803 */ /* 0x000ff20000000000 */
[----:B------:R-:W-:Y:S02]  /*4f30*/  @P4 MOV R43, R16 ;  /* 0x00000010002b4202 */ /* 0x000fe40000000f00 */
[----:B------:R-:W-:Y:S01]  /*4f40*/  @P4 LOP3.LUT R41, R17, 0xffff, RZ, 0xc0, !PT ;  /* 0x0000ffff11294812 */ /* 0x000fe200078ec0ff */
[----:B--2-4-:R-:W-:Y:S06]  /*4f50*/  @!P0 BRA `(.L_x_76) ;  /* 0x0000000000a48947 */ /* 0x014fec0003800000 */
[----:B------:R-:W-:Y:S01]  /*4f60*/  IMAD.HI.U32 R21, R92, R39, RZ ;  /* 0x000000275c157227 */ /* 0x000fe200078e00ff */
[----:B------:R-:W-:Y:S02]  /*4f70*/  ISETP.NE.AND P0, PT, R38, 0x1, PT ;  /* 0x000000012600780c */ /* 0x000fe40003f05270 */
[----:B------:R-:W-:Y:S01]  /*4f80*/  ISETP.NE.AND P2, PT, R2, 0x1, PT ;  /* 0x000000010200780c */ /* 0x000fe20003f45270 */
[----:B------:R-:W-:Y:S01]  /*4f90*/  IMAD.HI.U32 R20, R93, R86, RZ ;  /* 0x000000565d147227 */ /* 0x000fe200078e00ff */
[----:B------:R-:W-:Y:S02]  /*4fa0*/  SHF.R.U32.HI R21, RZ, R90, R21 ;  /* 0x0000005aff157219 */ /* 0x000fe40000011615 */
[----:B------:R-:W-:Y:S01]  /*4fb0*/  ISETP.NE.AND P3, PT, R42, 0x1, PT ;  /* 0x000000012a00780c */ /* 0x000fe20003f65270 */
[----:B------:R-:W-:Y:S01]  /*4fc0*/  IMAD.HI.U32 R26, R43, R86, RZ ;  /* 0x000000562b1a7227 */ /* 0x000fe200078e00ff */
[----:B------:R-:W-:Y:S02]  /*4fd0*/  SHF.R.U32.HI R20, RZ, R87, R20 ;  /* 0x00000057ff147219 */ /* 0x000fe40000011614 */
[----:B------:R-:W-:Y:S01]  /*4fe0*/  SEL R3, R92, R21, !P0 ;  /* 0x000000155c037207 */ /* 0x000fe20004000000 */
[----:B------:R-:W-:Y:S01]  /*4ff0*/  IMAD.HI.U32 R21, R41, R39, RZ ;  /* 0x0000002729157227 */ /* 0x000fe200078e00ff */
[----:B------:R-:W-:Y:S02]  /*5000*/  SEL R7, R93, R20, !P3 ;  /* 0x000000145d077207 */ /* 0x000fe40005800000 */
[----:B------:R-:W-:Y:S01]  /*5010*/  SHF.R.U32.HI R26, RZ, R87, R26 ;  /* 0x00000057ff1a7219 */ /* 0x000fe2000001161a */
[-C--:B------:R-:W-:Y:S04]  /*5020*/  IMAD.HI.U32 R20, R3, R36.reuse, RZ ;  /* 0x0000002403147227 */ /* 0x080fe800078e00ff */
[----:B------:R-:W-:Y:S01]  /*5030*/  IMAD.HI.U32 R22, R7, R36, RZ ;  /* 0x0000002407167227 */ /* 0x000fe200078e00ff */
[-C--:B------:R-:W-:Y:S02]  /*5040*/  @P2 SHF.R.U32.HI R3, RZ, R37.reuse, R20 ;  /* 0x00000025ff032219 */ /* 0x080fe40000011614 */
[----:B------:R-:W-:Y:S02]  /*5050*/  SHF.R.U32.HI R20, RZ, R90, R21 ;  /* 0x0000005aff147219 */ /* 0x000fe40000011615 */
[----:B------:R-:W-:Y:S01]  /*5060*/  @P2 SHF.R.U32.HI R7, RZ, R37, R22 ;  /* 0x00000025ff072219 */ /* 0x000fe20000011616 */
[C---:B------:R-:W-:Y:S01]  /*5070*/  IMAD R4, R2.reuse, R3, RZ ;  /* 0x0000000302047224 */ /* 0x040fe200078e02ff */
[----:B------:R-:W-:Y:S02]  /*5080*/  SEL R5, R41, R20, !P0 ;  /* 0x0000001429057207 */ /* 0x000fe40004000000 */
[----:B------:R-:W-:Y:S01]  /*5090*/  SEL R3, R43, R26, !P3 ;  /* 0x0000001a2b037207 */ /* 0x000fe20005800000 */
[----:B------:R-:W-:Y:S01]  /*50a0*/  IMAD R6, R2, R7, RZ ;  /* 0x0000000702067224 */ /* 0x000fe200078e02ff */
[C---:B------:R-:W-:Y:S01]  /*50b0*/  ISETP.GE.AND P0, PT, R5.reuse, R4, PT ;  /* 0x000000040500720c */ /* 0x040fe20003f06270 */
[----:B------:R-:W-:Y:S03]  /*50c0*/  IMAD.HI.U32 R8, R5, R36, RZ ;  /* 0x0000002405087227 */ /* 0x000fe600078e00ff */
[----:B------:R-:W-:Y:S01]  /*50d0*/  ISETP.GE.OR P0, PT, R3, R6, P0 ;  /* 0x000000060300720c */ /* 0x000fe20000706670 */
[----:B------:R-:W-:Y:S01]  /*50e0*/  IMAD.MOV R6, RZ, RZ, -R3 ;  /* 0x000000ffff067224 */ /* 0x000fe200078e0a03 */
[-C--:B------:R-:W-:Y:S03]  /*50f0*/  SHF.R.U32.HI R8, RZ, R37.reuse, R8 ;  /* 0x00000025ff087219 */ /* 0x080fe60000011608 */
[----:B------:R-:W-:Y:S01]  /*5100*/  IMAD R43, R42, R6, R43 ;  /* 0x000000062a2b7224 */ /* 0x000fe200078e022b */
[----:B------:R-:W-:Y:S05]  /*5110*/  SEL R9, R5, R8, !P2 ;  /* 0x0000000805097207 */ /* 0x000fea0005000000 */
[----:B------:R-:W-:Y:S02]  /*5120*/  IMAD.MOV R8, RZ, RZ, -R9 ;  /* 0x000000ffff087224 */ /* 0x000fe400078e0a09 */
[C---:B------:R-:W-:Y:S04]  /*5130*/  @!P0 IMAD.HI.U32 R4, R3.reuse, R36, RZ ;  /* 0x0000002403048227 */ /* 0x040fe800078e00ff */
[----:B------:R-:W-:Y:S01]  /*5140*/  IMAD R8, R2, R8, R5 ;  /* 0x0000000802087224 */ /* 0x000fe200078e0205 */
[----:B------:R-:W-:Y:S04]  /*5150*/  @!P0 SHF.R.U32.HI R4, RZ, R37, R4 ;  /* 0x00000025ff048219 */ /* 0x000fe80000011604 */
[----:B------:R-:W-:Y:S02]  /*5160*/  @!P0 SEL R0, R3, R4, !P2 ;  /* 0x0000000403008207 */ /* 0x000fe40005000000 */
[----:B------:R-:W-:Y:S02]  /*5170*/  IADD3 R4, PT, PT, -R5, RZ, RZ ;  /* 0x000000ff05047210 */ /* 0x000fe40007ffe1ff */
[----:B------:R-:W-:Y:S01]  /*5180*/  @!P0 IADD3 R9, PT, PT, R9, -R0, RZ ;  /* 0x8000000009098210 */ /* 0x000fe20007ffe0ff */
[----:B------:R-:W-:Y:S02]  /*5190*/  @!P0 IMAD R0, R7, R8, R0 ;  /* 0x0000000807008224 */ /* 0x000fe400078e0200 */
[----:B------:R-:W-:Y:S02]  /*51a0*/  IMAD R41, R38, R4, R41 ;  /* 0x0000000426297224 */ /* 0x000fe400078e0229 */
[----:B------:R-:W-:Y:S02]  /*51b0*/  @!P0 IMAD R5, R9, R2, R3 ;  /* 0x0000000209058224 */ /* 0x000fe400078e0203 */
[----:B------:R-:W-:Y:S04]  /*51c0*/  @!P0 IMAD.MOV.U32 R3, RZ, RZ, R0 ;  /* 0x000000ffff038224 */ /* 0x000fe800078e0000 */
[----:B------:R-:W-:Y:S02]  /*51d0*/  IMAD R43, R3, R42, R43 ;  /* 0x0000002a032b7224 */ /* 0x000fe400078e022b */
[----:B------:R-:W-:Y:S07]  /*51e0*/  IMAD R41, R5, R38, R41 ;  /* 0x0000002605297224 */ /* 0x000fee00078e0229 */
.L_x_76:
[----:B-1----:R-:W-:Y:S01]  /*51f0*/  @!P1 ISETP.NE.AND P0, PT, R12, 0x1, PT ;  /* 0x000000010c00980c */ /* 0x002fe20003f05270 */
[----:B------:R-:W-:Y:S01]  /*5200*/  @!P1 IMAD.HI.U32 R4, R41, R13, RZ ;  /* 0x0000000d29049227 */ /* 0x000fe200078e00ff */
[----:B------:R-:W-:Y:S01]  /*5210*/  R2UR UR42, R24 ;  /* 0x00000000182a72ca */ /* 0x000fe200000e0000 */
[----:B------:R-:W-:Y:S01]  /*5220*/  USHF.L.U32 UR41, UR11, 0x7, URZ ;  /* 0x000000070b297899 */ /* 0x000fe200080006ff */
[----:B------:R-:W-:Y:S01]  /*5230*/  @!P1 ISETP.NE.AND P2, PT, R10, 0x1, PT ;  /* 0x000000010a00980c */ /* 0x000fe20003f45270 */
[----:B------:R-:W-:Y:S01]  /*5240*/  @!P1 IMAD.HI.U32 R0, R43, R14, RZ ;  /* 0x0000000e2b009227 */ /* 0x000fe200078e00ff */
[----:B------:R-:W-:Y:S01]  /*5250*/  @!P1 SHF.R.U32.HI R4, RZ, R11, R4 ;  /* 0x0000000bff049219 */ /* 0x000fe20000011604 */
[----:B------:R-:W-:Y:S01]  /*5260*/  BSSY.RECONVERGENT B6, `(.L_x_77) ;  /* 0x000002c000067945 */ /* 0x000fe20003800200 */
[----:B------:R-:W-:Y:S01]  /*5270*/  @P4 SHF.R.U32.HI R98, RZ, 0x10, R17 ;  /* 0x00000010ff624819 */ /* 0x000fe20000011611 */
[----:B------:R-:W-:Y:S01]  /*5280*/  VIADD R107, R107, 0x1 ;  /* 0x000000016b6b7836 */ /* 0x000fe20000000000 */
[----:B------:R-:W-:Y:S02]  /*5290*/  @!P1 SEL R3, R41, R4, !P0 ;  /* 0x0000000429039207 */ /* 0x000fe40004000000 */
[----:B------:R-:W-:Y:S02]  /*52a0*/  @!P1 SHF.R.U32.HI R0, RZ, R15, R0 ;  /* 0x0000000fff009219 */ /* 0x000fe40000011600 */
[----:B------:R-:W-:Y:S01]  /*52b0*/  LOP3.LUT P0, RZ, R96, 0x1f0, RZ, 0xc0, !PT ;  /* 0x000001f060ff7812 */ /* 0x000fe2000780c0ff */
[----:B------:R-:W-:Y:S01]  /*52c0*/  USHF.L.U32 UR42, UR42, 0x7, URZ ;  /* 0x000000072a2a7899 */ /* 0x000fe200080006ff */
[----:B------:R-:W-:Y:S05]  /*52d0*/  @!P1 SEL R4, R43, R0, !P2 ;  /* 0x000000002b049207 */ /* 0x000fea0005000000 */
[----:B------:R-:W-:Y:S02]  /*52e0*/  @!P1 IMAD.IADD R0, R3, 0x1, -R4 ;  /* 0x0000000103009824 */ /* 0x000fe400078e0a04 */
[----:B------:R-:W-:Y:S02]  /*52f0*/  @!P1 IMAD.IADD R3, R4, 0x1, -R3 ;  /* 0x0000000104039824 */ /* 0x000fe400078e0a03 */
[----:B------:R-:W-:Y:S02]  /*5300*/  @!P1 IMAD R43, R0, R10, R43 ;  /* 0x0000000a002b9224 */ /* 0x000fe400078e022b */
[----:B------:R-:W-:Y:S01]  /*5310*/  @!P1 IMAD R41, R3, R12, R41 ;  /* 0x0000000c03299224 */ /* 0x000fe200078e0229 */
[----:B------:R-:W-:Y:S06]  /*5320*/  @!P0 BRA `(.L_x_78) ;  /* 0x00000000007c8947 */ /* 0x000fec0003800000 */
[----:B------:R-:W1:Y:S01]  /*5330*/  LDCU.64 UR8, c[0x4][0x80] ;  /* 0x01001000ff0877ac */ /* 0x000e620008000a00 */
[----:B------:R-:W-:Y:S01]  /*5340*/  MOV R16, 0x0 ;  /* 0x0000000000107802 */ /* 0x000fe20000000f00 */
[----:B------:R-:W-:Y:S02]  /*5350*/  HFMA2 R12, -RZ, RZ, 0, 5.9604644775390625e-08 ;  /* 0x00000001ff0c7431 */ /* 0x000fe400000001ff */
[----:B------:R-:W-:Y:S01]  /*5360*/  IMAD.MOV.U32 R8, RZ, RZ, 0x70 ;  /* 0x00000070ff087424 */ /* 0x000fe200078e00ff */
[----:B------:R2:W3:Y:S01]  /*5370*/  LDC.64 R14, c[0x4][R16] ;  /* 0x01000000100e7b82 */ /* 0x0004e20000000a00 */
[----:B------:R-:W4:Y:S01]  /*5380*/  LDCU.64 UR6, c[0x4][0x88] ;  /* 0x01001100ff0677ac */ /* 0x000f220008000a00 */
[----:B------:R-:W-:Y:S01]  /*5390*/  IMAD.MOV.U32 R13, RZ, RZ, RZ ;  /* 0x000000ffff0d7224 */ /* 0x000fe200078e00ff */
[----:B------:R-:W2:Y:S01]  /*53a0*/  LDCU.64 UR4, c[0x4][0x8] ;  /* 0x01000100ff0477ac */ /* 0x000ea20008000a00 */
[----:B-1----:R-:W-:Y:S01]  /*53b0*/  MOV R5, UR9 ;  /* 0x0000000900057c02 */ /* 0x002fe20008000f00 */
[----:B------:R-:W-:Y:S01]  /*53c0*/  IMAD.U32 R4, RZ, RZ, UR8 ;  /* 0x00000008ff047e24 */ /* 0x000fe2000f8e00ff */
[----:B----4-:R-:W-:Y:S01]  /*53d0*/  MOV R7, UR7 ;  /* 0x0000000700077c02 */ /* 0x010fe20008000f00 */
[----:B------:R-:W-:Y:S01]  /*53e0*/  IMAD.U32 R6, RZ, RZ, UR6 ;  /* 0x00000006ff067e24 */ /* 0x000fe2000f8e00ff */
[----:B--2---:R-:W-:Y:S01]  /*53f0*/  MOV R11, UR5 ;  /* 0x00000005000b7c02 */ /* 0x004fe20008000f00 */
[----:B------:R-:W-:Y:S02]  /*5400*/  IMAD.U32 R10, RZ, RZ, UR4 ;  /* 0x00000004ff0a7e24 */ /* 0x000fe4000f8e00ff */
[----:B------:R-:W-:Y:S07]  /*5410*/  LEPC R20, `(.L_x_79) ;  /* 0x000000001014794e */ /* 0x000fee0000000000 */
[----:B---3-5:R-:W-:Y:S05]  /*5420*/  CALL.ABS.NOINC R14 ;  /* 0x000000000e007343 */ /* 0x028fea0003c00000 */
.L_x_79:
[----:B------:R-:W1:Y:S01]  /*5430*/  LDCU.64 UR8, c[0x4][0x80] ;  /* 0x01001000ff0877ac */ /* 0x000e620008000a00 */
[----:B------:R-:W2:Y:S01]  /*5440*/  LDC.64 R16, c[0x4][R16] ;  /* 0x0100000010107b82 */ /* 0x000ea20000000a00 */
[----:B------:R-:W-:Y:S02]  /*5450*/  HFMA2 R12, -RZ, RZ, 0, 5.9604644775390625e-08 ;  /* 0x00000001ff0c7431 */ /* 0x000fe400000001ff */
[----:B------:R-:W-:Y:S02]  /*5460*/  IMAD.MOV.U32 R8, RZ, RZ, 0x70 ;  /* 0x00000070ff087424 */ /* 0x000fe400078e00ff */
[----:B------:R-:W-:Y:S01]  /*5470*/  IMAD.MOV.U32 R13, RZ, RZ, RZ ;  /* 0x000000ffff0d7224 */ /* 0x000fe200078e00ff */
[----:B------:R-:W3:Y:S01]  /*5480*/  LDCU.64 UR6, c[0x4][0x88] ;  /* 0x01001100ff0677ac */ /* 0x000ee20008000a00 */
[----:B------:R-:W4:Y:S01]  /*5490*/  LDCU.64 UR4, c[0x4][0x8] ;  /* 0x01000100ff0477ac */ /* 0x000f220008000a00 */
[----:B-1----:R-:W-:Y:S02]  /*54a0*/  MOV R4, UR8 ;  /* 0x0000000800047c02 */ /* 0x002fe40008000f00 */
[----:B------:R-:W-:Y:S02]  /*54b0*/  MOV R5, UR9 ;  /* 0x0000000900057c02 */ /* 0x000fe40008000f00 */
[----:B---3--:R-:W-:Y:S01]  /*54c0*/  MOV R7, UR7 ;  /* 0x0000000700077c02 */ /* 0x008fe20008000f00 */
[----:B------:R-:W-:Y:S01]  /*54d0*/  IMAD.U32 R6, RZ, RZ, UR6 ;  /* 0x00000006ff067e24 */ /* 0x000fe2000f8e00ff */
[----:B----4-:R-:W-:Y:S01]  /*54e0*/  MOV R11, UR5 ;  /* 0x00000005000b7c02 */ /* 0x010fe20008000f00 */
[----:B------:R-:W-:Y:S02]  /*54f0*/  IMAD.U32 R10, RZ, RZ, UR4 ;  /* 0x00000004ff0a7e24 */ /* 0x000fe4000f8e00ff */
[----:B------:R-:W-:Y:S07]  /*5500*/  LEPC R20, `(.L_x_78) ;  /* 0x000000001014794e */ /* 0x000fee0000000000 */
[----:B--2---:R-:W-:Y:S05]  /*5510*/  CALL.ABS.NOINC R16 ;  /* 0x0000000010007343 */ /* 0x004fea0003c00000 */
.L_x_78:
[----:B------:R-:W-:Y:S05]  /*5520*/  BSYNC.RECONVERGENT B6 ;  /* 0x0000000000067941 */ /* 0x000fea0003800200 */
.L_x_77:
[----:B------:R-:W-:Y:S01]  /*5530*/  ISETP.NE.U32.AND P4, PT, R84, RZ, PT ;  /* 0x000000ff5400720c */ /* 0x000fe20003f85070 */
[----:B------:R-:W-:Y:S01]  /*5540*/  UISETP.NE.AND UP2, UPT, UR50, URZ, UPT ;  /* 0x000000ff3200728c */ /* 0x000fe2000bf45270 */
[----:B------:R-:W-:Y:S01]  /*5550*/  ISETP.NE.U32.AND P2, PT, RZ, UR44, PT ;  /* 0x0000002cff007c0c */ /* 0x000fe2000bf45070 */
[----:B------:R-:W-:Y:S01]  /*5560*/  UISETP.NE.U32.AND UP1, UPT, UR46, URZ, UPT ;  /* 0x000000ff2e00728c */ /* 0x000fe2000bf25070 */
[----:B------:R-:W-:Y:S01]  /*5570*/  ISETP.NE.AND.EX P4, PT, R85, RZ, PT, P4 ;  /* 0x000000ff5500720c */ /* 0x000fe20003f85340 */
[----:B------:R-:W-:Y:S01]  /*5580*/  UPLOP3.LUT UP0, UPT, UPT, UPT, UPT, 0x40, 0x4 ;  /* 0x000000000004789c */ /* 0x000fe20003f0e870 */
[----:B------:R-:W-:Y:S01]  /*5590*/  ISETP.NE.AND.EX P2, PT, RZ, UR45, PT, P2 ;  /* 0x0000002dff007c0c */ /* 0x000fe2000bf45320 */
[----:B------:R-:W-:Y:S01]  /*55a0*/  UISETP.NE.AND.EX UP1, UPT, UR47, URZ, UPT, UP1 ;  /* 0x000000ff2f00728c */ /* 0x000fe2000bf25310 */
[----:B------:R-:W-:Y:S04]  /*55b0*/  PLOP3.LUT P1, PT, PT, PT, UP2, 0x80, 0x8 ;  /* 0x000000000008781c */ /* 0x000fe80003f2f028 */
[----:B------:R-:W-:Y:S06]  /*55c0*/  @UP2 UPLOP3.LUT UP0, UPT, UPT, UPT, UP1, 0x80, 0x8 ;  /* 0x000000000008289c */ /* 0x000fec0003f0f010 */
[----:B------:R-:W-:Y:S01]  /*55d0*/  PLOP3.LUT P0, PT, PT, PT, UP0, 0x80, 0x8 ;  /* 0x000000000008781c */ /* 0x000fe20003f0f008 */
[----:B------:R-:W-:Y:S01]  /*55e0*/  @!UPT UIADD3 URZ, UPT, UPT, URZ, URZ, URZ ;  /* 0x000000fffffff290 */ /* 0x000fe2000fffe0ff */
[----:B------:R-:W-:Y:S11]  /*55f0*/  BRA.U !UP1, `(.L_x_80) ;  /* 0x0000000109387547 */ /* 0x000ff6000b800000 */
[----:B------:R-:W-:Y:S01]  /*5600*/  UISETP.NE.U32.AND UP0, UPT, UR44, URZ, UPT ;  /* 0x000000ff2c00728c */ /* 0x000fe2000bf05070 */
[----:B------:R-:W-:Y:S02]  /*5610*/  HFMA2 R0, -RZ, RZ, 0, 5.9604644775390625e-08 ;  /* 0x00000001ff007431 */ /* 0x000fe400000001ff */
[----:B------:R-:W-:Y:S01]  /*5620*/  IMAD.MOV.U32 R89, RZ, RZ, 0x1 ;  /* 0x00000001ff597424 */ /* 0x000fe200078e00ff */
[----:B------:R-:W-:Y:S06]  /*5630*/  UISETP.NE.AND.EX UP0, UPT, UR45, URZ, UPT, UP0 ;  /* 0x000000ff2d00728c */ /* 0x000fec000bf05300 */
[----:B------:R-:W-:Y:S05]  /*5640*/  PLOP3.LUT P3, PT, PT, PT, UP0, 0x80, 0x8 ;  /* 0x000000000008781c */ /* 0x000fea0003f6f008 */
[----:B------:R-:W1:Y:S01]  /*5650*/  @UP0 LDCU.64 UR6, c[0x0][0xa88] ;  /* 0x00015100ff0607ac */ /* 0x000e620008000a00 */
[----:B------:R-:W-:Y:S07]  /*5660*/  @UP0 UIMAD UR4, UR36, UR46, URZ ;  /* 0x0000002e240402a4 */ /* 0x000fee000f8e02ff */
[----:B------:R-:W-:Y:S01]  /*5670*/  @!P3 PRMT R89, R0, 0x7610, R89 ;  /* 0x000076100059b816 */ /* 0x000fe20000000059 */
[----:B-1----:R-:W-:Y:S03]  /*5680*/  @UP0 UIMAD.WIDE UR6, UR4, 0x4, UR6 ;  /* 0x00000004040608a5 */ /* 0x002fe6000f8e0206 */
[----:B------:R-:W1:Y:S03]  /*5690*/  @!UP0 LDCU UR4, c[0x0][0xa80] ;  /* 0x00015000ff0487ac */ /* 0x000e660008000800 */
[----:B------:R-:W-:Y:S01]  /*56a0*/  IMAD.U32 R4, RZ, RZ, UR6 ;  /* 0x00000006ff047e24 */ /* 0x000fe2000f8e00ff */
[----:B------:R-:W-:Y:S05]  /*56b0*/  MOV R5, UR7 ;  /* 0x0000000700057c02 */ /* 0x000fea0008000f00 */
[----:B-----5:R2:W5:Y:S02]  /*56c0*/  @P3 LDG.E R48, desc[UR38][R4.64] ;  /* 0x0000002604303981 */ /* 0x020564000c1e1900 */
[----:B-12---:R-:W-:Y:S02]  /*56d0*/  @!P3 IMAD.U32 R48, RZ, RZ, UR4 ;  /* 0x00000004ff30be24 */ /* 0x006fe4000f8e00ff */
.L_x_80:
[----:B------:R-:W-:Y:S05]  /*56e0*/  @!P4 BRA `(.L_x_81) ;  /* 0x000000000020c947 */ /* 0x000fea0003800000 */
[----:B------:R-:W-:Y:S04]  /*56f0*/  ISETP.NE.U32.AND P3, PT, R82, RZ, PT ;  /* 0x000000ff5200720c */ /* 0x000fe80003f65070 */
[----:B------:R-:W-:Y:S11]  /*5700*/  ISETP.NE.AND.EX P3, PT, R83, RZ, PT, P3 ;  /* 0x000000ff5300720c */ /* 0x000ff60003f65330 */
[----:B------:R-:W-:Y:S02]  /*5710*/  @!UPT UIADD3 URZ, UPT, UPT, URZ, URZ, URZ ;  /* 0x000000fffffff290 */ /* 0x000fe4000fffe0ff */
[----:B------:R-:W1:Y:S01]  /*5720*/  @P3 LDC.64 R4, c[0x0][0xaa8] ;  /* 0x0002aa00ff043b82 */ /* 0x000e620000000a00 */
[----:B------:R-:W-:Y:S04]  /*5730*/  @P3 IMAD R0, R84, UR36, RZ ;  /* 0x0000002454003c24 */ /* 0x000fe8000f8e02ff */
[----:B-1----:R-:W-:Y:S05]  /*5740*/  @P3 IMAD.WIDE R4, R0, 0x4, R4 ;  /* 0x0000000400043825 */ /* 0x002fea00078e0204 */
[----:B-----5:R1:W5:Y:S02]  /*5750*/  @P3 LDG.E R46, desc[UR38][R4.64] ;  /* 0x00000026042e3981 */ /* 0x020364000c1e1900 */
[----:B-1----:R-:W2:Y:S02]  /*5760*/  @!P3 LDC R46, c[0x0][0xaa0] ;  /* 0x0002a800ff2ebb82 */ /* 0x002ea40000000800 */
.L_x_81:
[----:B-----5:R-:W-:Y:S01]  /*5770*/  ISETP.NE.AND P3, PT, R48, RZ, PT ;  /* 0x000000ff3000720c */ /* 0x020fe20003f65270 */
[----:B------:R-:W-:Y:S01]  /*5780*/  BSSY B1, `(.L_x_82) ;  /* 0x0000067000017945 */ /* 0x000fe20003800000 */
[----:B------:R-:W-:Y:S01]  /*5790*/  SEL R5, RZ, 0xffffffff, P2 ;  /* 0xffffffffff057807 */ /* 0x000fe20001000000 */
[----:B------:R-:W-:Y:S01]  /*57a0*/  IMAD.MOV.U32 R112, RZ, RZ, 0x1 ;  /* 0x00000001ff707424 */ /* 0x000fe200078e00ff */
[----:B------:R-:W-:Y:S01]  /*57b0*/  @P1 LOP3.LUT P2, RZ, R89, 0xff, RZ, 0xc0, !PT ;  /* 0x000000ff59ff1812 */ /* 0x000fe2000784c0ff */
[----:B------:R-:W-:Y:S01]  /*57c0*/  IMAD R47, R44, 0x80, R45 ;  /* 0x000000802c2f7824 */ /* 0x000fe200078e022d */
[----:B------:R-:W-:Y:S01]  /*57d0*/  @P1 SEL R0, RZ, 0xffffffff, P3 ;  /* 0xffffffffff001807 */ /* 0x000fe20001800000 */
[C---:B------:R-:W-:Y:S01]  /*57e0*/  IMAD.IADD R108, R102.reuse, 0x1, R91 ;  /* 0x00000001666c7824 */ /* 0x040fe200078e025b */
[----:B------:R-:W-:Y:S01]  /*57f0*/  LOP3.LUT R101, R101, 0x1, RZ, 0x3c, !PT ;  /* 0x0000000165657812 */ /* 0x000fe200078e3cff */
[----:B------:R-:W-:Y:S01]  /*5800*/  IMAD.IADD R106, R102, 0x1, R95 ;  /* 0x00000001666a7824 */ /* 0x000fe200078e025f */
[----:B------:R-:W-:Y:S01]  /*5810*/  @P0 SEL R0, R5, R0, !P2 ;  /* 0x0000000005000207 */ /* 0x000fe20005000000 */
[----:B------:R-:W-:Y:S01]  /*5820*/  IMAD.MOV.U32 R80, RZ, RZ, RZ ;  /* 0x000000ffff507224 */ /* 0x000fe200078e00ff */
[----:B------:R-:W-:Y:S02]  /*5830*/  LEA R110, R44, UR48, 0x3 ;  /* 0x000000302c6e7c11 */ /* 0x000fe4000f8e18ff */
[----:B------:R-:W-:Y:S02]  /*5840*/  CS2R R78, SRZ ;  /* 0x00000000004e7805 */ /* 0x000fe4000001ff00 */
[----:B------:R-:W-:Y:S02]  /*5850*/  @P1 LOP3.LUT R0, R0, 0x1, RZ, 0xc0, !PT ;  /* 0x0000000100001812 */ /* 0x000fe400078ec0ff */
[----:B------:R-:W-:Y:S02]  /*5860*/  CS2R R76, SRZ ;  /* 0x00000000004c7805 */ /* 0x000fe4000001ff00 */
[----:B------:R-:W-:Y:S02]  /*5870*/  SHF.L.U32 R3, R100, 0x1f, RZ ;  /* 0x0000001f64037819 */ /* 0x000fe400000006ff */
[----:B------:R-:W-:Y:S02]  /*5880*/  CS2R R74, SRZ ;  /* 0x00000000004a7805 */ /* 0x000fe4000001ff00 */
[----:B------:R-:W-:Y:S02]  /*5890*/  ISETP.NE.U32.OR P5, PT, R0, 0x1, !P1 ;  /* 0x000000010000780c */ /* 0x000fe40004fa5470 */
[----:B------:R-:W-:Y:S02]  /*58a0*/  CS2R R72, SRZ ;  /* 0x0000000000487805 */ /* 0x000fe4000001ff00 */
[----:B------:R-:W-:Y:S02]  /*58b0*/  PLOP3.LUT P2, PT, PT, PT, UP1, 0x80, 0x8 ;  /* 0x000000000008781c */ /* 0x000fe40003f4f018 */
[----:B------:R-:W-:Y:S02]  /*58c0*/  CS2R R70, SRZ ;  /* 0x0000000000467805 */ /* 0x000fe4000001ff00 */
[----:B------:R-:W-:Y:S02]  /*58d0*/  LOP3.LUT P4, R105, R89, 0xff, RZ, 0xc0, !PT ;  /* 0x000000ff59697812 */ /* 0x000fe4000788c0ff */
[----:B------:R-:W-:Y:S02]  /*58e0*/  CS2R R68, SRZ ;  /* 0x0000000000447805 */ /* 0x000fe4000001ff00 */
[----:B------:R-:W-:Y:S02]  /*58f0*/  SEL R0, RZ, 0xffffffff, P3 ;  /* 0xffffffffff007807 */ /* 0x000fe40001800000 */
[----:B------:R-:W-:Y:S02]  /*5900*/  CS2R R66, SRZ ;  /* 0x0000000000427805 */ /* 0x000fe4000001ff00 */
[----:B------:R-:W-:Y:S02]  /*5910*/  P2R R109, PR, RZ, 0x20 ;  /* 0x00000020ff6d7803 */ /* 0x000fe40000000000 */
[----:B------:R-:W-:Y:S02]  /*5920*/  CS2R R64, SRZ ;  /* 0x0000000000407805 */ /* 0x000fe4000001ff00 */
[----:B------:R-:W-:Y:S02]  /*5930*/  CS2R R62, SRZ ;  /* 0x00000000003e7805 */ /* 0x000fe4000001ff00 */
[----:B------:R-:W-:Y:S02]  /*5940*/  CS2R R60, SRZ ;  /* 0x00000000003c7805 */ /* 0x000fe4000001ff00 */
[----:B------:R-:W-:Y:S02]  /*5950*/  CS2R R58, SRZ ;  /* 0x00000000003a7805 */ /* 0x000fe4000001ff00 */
[----:B------:R-:W-:Y:S02]  /*5960*/  @P5 SHF.L.U32 R4, R101, 0x1f, RZ ;  /* 0x0000001f65045819 */ /* 0x000fe400000006ff */
[----:B------:R-:W-:Y:S02]  /*5970*/  CS2R R56, SRZ ;  /* 0x0000000000387805 */ /* 0x000fe4000001ff00 */
[----:B------:R-:W-:Y:S02]  /*5980*/  @P2 SEL R0, R5, R0, !P4 ;  /* 0x0000000005002207 */ /* 0x000fe40006000000 */
[----:B------:R-:W-:Y:S01]  /*5990*/  CS2R R54, SRZ ;  /* 0x0000000000367805 */ /* 0x000fe2000001ff00 */
[----:B------:R-:W1:Y:S01]  /*59a0*/  @P5 SYNCS.PHASECHK.TRANS64.TRYWAIT P1, [UR48+0x60], R4 ;  /* 0x00006004ff0055a7 */ /* 0x000e620008021130 */
[----:B------:R-:W-:Y:S02]  /*59b0*/  CS2R R52, SRZ ;  /* 0x0000000000347805 */ /* 0x000fe4000001ff00 */
[----:B------:R-:W-:Y:S02]  /*59c0*/  LOP3.LUT R0, R0, 0x1, RZ, 0xc0, !PT ;  /* 0x0000000100007812 */ /* 0x000fe400078ec0ff */
[----:B------:R-:W-:Y:S01]  /*59d0*/  CS2R R50, SRZ ;  /* 0x0000000000327805 */ /* 0x000fe2000001ff00 */
[----:B------:R-:W-:Y:S01]  /*59e0*/  IMAD.MOV.U32 R49, RZ, RZ, RZ ;  /* 0x000000ffff317224 */ /* 0x000fe200078e00ff */
[----:B------:R-:W-:Y:S01]  /*59f0*/  ISETP.NE.U32.AND P2, PT, R0, 0x1, PT ;  /* 0x000000010000780c */ /* 0x000fe20003f45070 */
[----:B------:R-:W-:Y:S03]  /*5a00*/  IMAD.MOV.U32 R111, RZ, RZ, RZ ;  /* 0x000000ffff6f7224 */ /* 0x000fe600078e00ff */
[----:B------:R-:W-:Y:S01]  /*5a10*/  P2R R113, PR, RZ, 0x4 ;  /* 0x00000004ff717803 */ /* 0x000fe20000000000 */
[----:B------:R3:W4:Y:S01]  /*5a20*/  SYNCS.PHASECHK.TRANS64.TRYWAIT P0, [R110+URZ+0xd0], R3 ;  /* 0x0000d0036e0075a7 */ /* 0x00072200080011ff */
[----:B-1----:R-:W-:Y:S01]  /*5a30*/  @P5 SEL R112, RZ, 0x1, !P1 ;  /* 0x00000001ff705807 */ /* 0x002fe20004800000 */
[----:B---3--:R-:W-:Y:S06]  /*5a40*/  @!P5 BRA `(.L_x_83) ;  /* 0x0000000000e8d947 */ /* 0x008fec0003800000 */
[----:B------:R-:W-:Y:S01]  /*5a50*/  IMAD.MOV.U32 R49, RZ, RZ, RZ ;  /* 0x000000ffff317224 */ /* 0x000fe200078e00ff */
[----:B------:R-:W-:Y:S01]  /*5a60*/  ISETP.NE.AND P1, PT, R112, RZ, PT ;  /* 0x000000ff7000720c */ /* 0x000fe20003f25270 */
[----:B------:R-:W-:Y:S01]  /*5a70*/  BSSY B0, `(.L_x_84) ;  /* 0x0000014000007945 */ /* 0x000fe20003800000 */
[----:B------:R-:W-:Y:S02]  /*5a80*/  CS2R R50, SRZ ;  /* 0x0000000000327805 */ /* 0x000fe4000001ff00 */
        /* <DEDUP_REMOVED lines=13> */
[----:B------:R-:W-:Y:S01]  /*5b60*/  CS2R R78, SRZ ;  /* 0x00000000004e7805 */ /* 0x000fe2000001ff00 */
[----:B------:R-:W-:Y:S06]  /*5b70*/  @P1 BRA `(.L_x_85) ;  /* 0x00000000000c1947 */ /* 0x000fec0003800000 */
[----:B------:R-:W-:Y:S04]  /*5b80*/  SHF.L.U32 R5, R101, 0x1f, RZ ;  /* 0x0000001f65057819 */ /* 0x000fe800000006ff */
[----:B------:R-:W1:Y:S02]  /*5b90*/  SYNCS.PHASECHK.TRANS64.TRYWAIT P1, [UR48+0x60], R5 ;  /* 0x00006005ff0075a7 */ /* 0x000e640008021130 */
[----:B-1----:R-:W-:Y:S05]  /*5ba0*/  @!P1 BRA `(.L_x_86) ;  /* 0x0000004000c49947 */ /* 0x002fea0003800000 */
.L_x_85:
[----:B------:R-:W-:Y:S05]  /*5bb0*/  BSYNC B0 ;  /* 0x0000000000007941 */ /* 0x000fea0003800000 */
.L_x_84:
[----:B------:R-:W-:Y:S01]  /*5bc0*/  ISETP.NE.AND P1, PT, R113, RZ, PT ;  /* 0x000000ff7100720c */ /* 0x000fe20003f25270 */
[----:B------:R-:W-:Y:S11]  /*5bd0*/  HFMA2 R111, -RZ, RZ, 0, 5.9604644775390625e-08 ;  /* 0x00000001ff6f7431 */ /* 0x000ff600000001ff */
[----:B------:R-:W-:Y:S01]  /*5be0*/  @!UPT UIADD3 URZ, UPT, UPT, URZ, URZ, URZ ;  /* 0x000000fffffff290 */ /* 0x000fe2000fffe0ff */
[----:B------:R3:W1:Y:S04]  /*5bf0*/  @P1 LDS R80, [R106+0xe00] ;  /* 0x000e00006a501984 */ /* 0x0006680000000800 */
[----:B------:R3:W1:Y:S04]  /*5c00*/  @P1 LDS R49, [R97+UR48+0x200] ;  /* 0x0002003061311984 */ /* 0x0006680008000800 */
[----:B------:R3:W1:Y:S04]  /*5c10*/  @P1 LDS R50, [R108+0x200] ;  /* 0x000200006c321984 */ /* 0x0006680000000800 */
[----:B------:R3:W1:Y:S04]  /*5c20*/  @P1 LDS R51, [R95] ;  /* 0x000000005f331984 */ /* 0x0006680000000800 */
[----:B------:R3:W1:Y:S04]  /*5c30*/  @P1 LDS R52, [R106] ;  /* 0x000000006a341984 */ /* 0x0006680000000800 */
[----:B------:R3:W1:Y:S04]  /*5c40*/  @P1 LDS R53, [R97+UR48+0x400] ;  /* 0x0004003061351984 */ /* 0x0006680008000800 */
[----:B------:R3:W1:Y:S04]  /*5c50*/  @P1 LDS R54, [R108+0x400] ;  /* 0x000400006c361984 */ /* 0x0006680000000800 */
[----:B------:R3:W1:Y:S04]  /*5c60*/  @P1 LDS R55, [R95+0x200] ;  /* 0x000200005f371984 */ /* 0x0006680000000800 */
[----:B------:R3:W1:Y:S04]  /*5c70*/  @P1 LDS R56, [R106+0x200] ;  /* 0x000200006a381984 */ /* 0x0006680000000800 */
        /* <DEDUP_REMOVED lines=22> */
[----:B------:R3:W1:Y:S02]  /*5de0*/  @P1 LDS R79, [R95+0xe00] ;  /* 0x000e00005f4f1984 */ /* 0x0006640000000800 */
.L_x_83:
[----:B------:R-:W-:Y:S05]  /*5df0*/  BSYNC B1 ;  /* 0x0000000000017941 */ /* 0x000fea0003800000 */
.L_x_82:
[----:B-1----:R-:W-:Y:S04]  /*5e00*/  SHF.R.U32.HI R5, RZ, 0x15, R47 ;  /* 0x00000015ff057819 */ /* 0x002fe8000001162f */
[----:B------:R-:W-:Y:S01]  /*5e10*/  LOP3.LUT P1, RZ, R5, 0x3, R94, 0x48, !PT ;  /* 0x0000000305ff7812 */ /* 0x000fe2000782485e */
[----:B------:R-:W-:Y:S01]  /*5e20*/  @!UPT UIADD3 URZ, UPT, UPT, URZ, URZ, URZ ;  /* 0x000000fffffff290 */ /* 0x000fe2000fffe0ff */
[----:B----4-:R-:W-:Y:S11]  /*5e30*/  @P0 BRA `(.L_x_87) ;  /* 0x0000000000080947 */ /* 0x010ff60003800000 */
[----:B------:R-:W1:Y:S02]  /*5e40*/  SYNCS.PHASECHK.TRANS64.TRYWAIT P0, [R110+URZ+0xd0], R3 ;  /* 0x0000d0036e0075a7 */ /* 0x000e6400080011ff */
[----:B-1----:R-:W-:Y:S05]  /*5e50*/  @!P0 BRA `(.L_x_88) ;  /* 0x0000004000308947 */ /* 0x002fea0003800000 */
.L_x_87:
[----:B------:R-:W-:Y:S05]  /*5e60*/  @!P1 BRA `(.L_x_89) ;  /* 0x0000000000409947 */ /* 0x000fea0003800000 */
[----:B------:R-:W4:Y:S01]  /*5e70*/  LDCU.64 UR8, c[0x4][0x70] ;  /* 0x01000e00ff0877ac */ /* 0x000f220008000a00 */
[----:B------:R-:W-:Y:S01]  /*5e80*/  MOV R15, 0x0 ;  /* 0x00000000000f7802 */ /* 0x000fe20000000f00 */
[----:B------:R-:W-:Y:S02]  /*5e90*/  HFMA2 R12, -RZ, RZ, 0, 5.9604644775390625e-08 ;  /* 0x00000001ff0c7431 */ /* 0x000fe400000001ff */
[----:B------:R-:W-:Y:S02]  /*5ea0*/  IMAD.MOV.U32 R8, RZ, RZ, 0x192 ;  /* 0x00000192ff087424 */ /* 0x000fe400078e00ff */
[----:B------:R-:W-:Y:S01]  /*5eb0*/  IMAD.MOV.U32 R13, RZ, RZ, RZ ;  /* 0x000000ffff0d7224 */ /* 0x000fe200078e00ff */
[----:B------:R-:W5:Y:S01]  /*5ec0*/  LDCU.64 UR6, c[0x4][0x78] ;  /* 0x01000f00ff0677ac */ /* 0x000f620008000a00 */
[----:B------:R-:W1:Y:S01]  /*5ed0*/  LDC.64 R14, c[0x4][R15] ;  /* 0x010000000f0e7b82 */ /* 0x000e620000000a00 */
[----:B------:R-:W2:Y:S01]  /*5ee0*/  LDCU.64 UR4, c[0x4][0x10] ;  /* 0x01000200ff0477ac */ /* 0x000ea20008000a00 */
[----:B----4-:R-:W-:Y:S01]  /*5ef0*/  MOV R5, UR9 ;  /* 0x0000000900057c02 */ /* 0x010fe20008000f00 */
[----:B------:R-:W-:Y:S01]  /*5f00*/  IMAD.U32 R4, RZ, RZ, UR8 ;  /* 0x00000008ff047e24 */ /* 0x000fe2000f8e00ff */
[----:B-----5:R-:W-:Y:S01]  /*5f10*/  MOV R7, UR7 ;  /* 0x0000000700077c02 */ /* 0x020fe20008000f00 */
[----:B------:R-:W-:Y:S01]  /*5f20*/  IMAD.U32 R6, RZ, RZ, UR6 ;  /* 0x00000006ff067e24 */ /* 0x000fe2000f8e00ff */
[----:B--2---:R-:W-:Y:S01]  /*5f30*/  MOV R11, UR5 ;  /* 0x00000005000b7c02 */ /* 0x004fe20008000f00 */
[----:B------:R-:W-:Y:S02]  /*5f40*/  IMAD.U32 R10, RZ, RZ, UR4 ;  /* 0x00000004ff0a7e24 */ /* 0x000fe4000f8e00ff */
[----:B------:R-:W-:Y:S07]  /*5f50*/  LEPC R20, `(.L_x_89) ;  /* 0x000000001014794e */ /* 0x000fee0000000000 */
[----:B-1-3--:R-:W-:Y:S05]  /*5f60*/  CALL.ABS.NOINC R14 ;  /* 0x000000000e007343 */ /* 0x00afea0003c00000 */
.L_x_89:
[----:B------:R-:W-:Y:S05]  /*5f70*/  WARPSYNC.ALL ;  /* 0x0000000000007948 */ /* 0x000fea0003800000 */
[----:B------:R-:W-:Y:S01]  /*5f80*/  R2UR UR4, R47 ;  /* 0x000000002f0472ca */ /* 0x000fe200000e0000 */
[----:B------:R-:W-:Y:S01]  /*5f90*/  BSSY.RECONVERGENT B0, `(.L_x_90) ;  /* 0x0000083000007945 */ /* 0x000fe20003800200 */
[----:B------:R-:W-:Y:S11]  /*5fa0*/  ISETP.NE.AND P0, PT, R103, RZ, PT ;  /* 0x000000ff6700720c */ /* 0x000ff60003f05270 */
[----:B------:R-:W2:Y:S02]  /*5fb0*/  LDTM.x32 R4, tmem[UR4] ;  /* 0x00000004000479ee */ /* 0x000ea400082c0000 */
[C---:B--2---:R-:W-:Y:S02]  /*5fc0*/  IMAD R4, R46.reuse, R4, RZ ;  /* 0x000000042e047224 */ /* 0x044fe400078e02ff */
[----:B------:R-:W-:Y:S02]  /*5fd0*/  IMAD R5, R46, R5, RZ ;  /* 0x000000052e057224 */ /* 0x000fe400078e02ff */
[-C--:B------:R-:W-:Y:S02]  /*5fe0*/  IMAD R4, R49, R48.reuse, R4 ;  /* 0x0000003031047224 */ /* 0x080fe400078e0204 */
[----:B------:R-:W-:Y:S02]  /*5ff0*/  IMAD R5, R50, R48, R5 ;  /* 0x0000003032057224 */ /* 0x000fe400078e0205 */
[C---:B------:R-:W-:Y:S01]  /*6000*/  IMAD R6, R46.reuse, R6, RZ ;  /* 0x000000062e067224 */ /* 0x040fe200078e02ff */
[----:B------:R2:W-:Y:S01]  /*6010*/  STS [R97+UR48+0x200], R4 ;  /* 0x0002000461007988 */ /* 0x0005e20008000830 */
[----:B------:R-:W-:Y:S02]  /*6020*/  IMAD R7, R46, R7, RZ ;  /* 0x000000072e077224 */ /* 0x000fe400078e02ff */
[-C--:B------:R-:W-:Y:S01]  /*6030*/  IMAD R6, R51, R48.reuse, R6 ;  /* 0x0000003033067224 */ /* 0x080fe200078e0206 */
[----:B------:R2:W-:Y:S01]  /*6040*/  STS [R108+0x200], R5 ;  /* 0x000200056c007388 */ /* 0x0005e20000000800 */
[----:B------:R-:W-:Y:S02]  /*6050*/  IMAD R7, R52, R48, R7 ;  /* 0x0000003034077224 */ /* 0x000fe400078e0207 */
[C---:B------:R-:W-:Y:S01]  /*6060*/  IMAD R8, R46.reuse, R8, RZ ;  /* 0x000000082e087224 */ /* 0x040fe200078e02ff */
[----:B------:R2:W-:Y:S01]  /*6070*/  STS [R95], R6 ;  /* 0x000000065f007388 */ /* 0x0005e20000000800 */
[----:B------:R-:W-:Y:S02]  /*6080*/  IMAD R9, R46, R9, RZ ;  /* 0x000000092e097224 */ /* 0x000fe400078e02ff */
[-C--:B------:R-:W-:Y:S01]  /*6090*/  IMAD R8, R53, R48.reuse, R8 ;  /* 0x0000003035087224 */ /* 0x080fe200078e0208 */
[----:B------:R2:W-:Y:S01]  /*60a0*/  STS [R106], R7 ;  /* 0x000000076a007388 */ /* 0x0005e20000000800 */
        /* <DEDUP_REMOVED lines=8> */
[----:B------:R2:W-:Y:S01]  /*6130*/  STS [R95+0x200], R10 ;  /* 0x0002000a5f007388 */ /* 0x0005e20000000800 */
[----:B------:R-:W-:Y:S02]  /*6140*/  IMAD R13, R46, R13, RZ ;  /* 0x0000000d2e0d7224 */ /* 0x000fe400078e02ff */
[-C--:B------:R-:W-:Y:S01]  /*6150*/  IMAD R12, R57, R48.reuse, R12 ;  /* 0x00000030390c7224 */ /* 0x080fe200078e020c */
[----:B------:R2:W-:Y:S01]  /*6160*/  STS [R106+0x200], R11 ;  /* 0x0002000b6a007388 */ /* 0x0005e20000000800 */
        /* <DEDUP_REMOVED lines=66> */
[----:B------:R-:W-:Y:S03]  /*6590*/  IMAD R35, R80, R48, R35 ;  /* 0x0000003050237224 */ /* 0x000fe600078e0223 */
[----:B------:R2:W-:Y:S04]  /*65a0*/  STS [R95+0xe00], R34 ;  /* 0x000e00225f007388 */ /* 0x0005e80000000800 */
[----:B------:R2:W-:Y:S01]  /*65b0*/  STS [R106+0xe00], R35 ;  /* 0x000e00236a007388 */ /* 0x0005e20000000800 */
[----:B------:R-:W-:Y:S01]  /*65c0*/  @!PT LDS RZ, [RZ] ;  /* 0x00000000fffff984 */ /* 0x000fe20000000800 */
[----:B------:R-:W-:Y:S01]  /*65d0*/  @!PT LDS RZ, [RZ] ;  /* 0x00000000fffff984 */ /* 0x000fe20000000800 */
[----:B------:R-:W-:Y:S01]  /*65e0*/  @!PT LDS RZ, [RZ] ;  /* 0x00000000fffff984 */ /* 0x000fe20000000800 */
[----:B------:R-:W-:Y:S01]  /*65f0*/  @!PT LDS RZ, [RZ] ;  /* 0x00000000fffff984 */ /* 0x000fe20000000800 */
[----:B------:R4:W-:Y:S06]  /*6600*/  MEMBAR.ALL.CTA ;  /* 0x0000000000007992 */ /* 0x0009ec0000008000 */
[----:B----4-:R-:W4:Y:S02]  /*6610*/  FENCE.VIEW.ASYNC.S ;  /* 0x00000000000073c6 */ /* 0x010f240000000000 */
[----:B----4-:R-:W-:Y:S06]  /*6620*/  BAR.SYNC.DEFER_BLOCKING 0x1, 0x80 ;  /* 0x0042000000007b1d */ /* 0x010fec0000010000 */
[----:B------:R-:W-:Y:S05]  /*6630*/  @P0 BRA `(.L_x_91) ;  /* 0x0000000000600947 */ /* 0x000fea0003800000 */
[----:B------:R-:W-:Y:S02]  /*6640*/  UIADD3 UR4, UPT, UPT, UR48, 0x200, URZ ;  /* 0x0000020030047890 */ /* 0x000fe4000fffe0ff */
[----:B------:R-:W-:Y:S01]  /*6650*/  UIADD3 UR16, UP0, UPT, UR52, 0x880, URZ ;  /* 0x0000088034107890 */ /* 0x000fe2000ff1e0ff */
[----:B------:R-:W-:Y:S01]  /*6660*/  UMOV UR43, UR36 ;  /* 0x00000024002b7c82 */ /* 0x000fe20008000000 */
[----:B------:R-:W-:Y:S02]  /*6670*/  UIADD3 UR13, UPT, UPT, UR41, 0x20, URZ ;  /* 0x00000020290d7890 */ /* 0x000fe4000fffe0ff */
[----:B------:R-:W-:Y:S01]  /*6680*/  MOV R96, UR4 ;  /* 0x0000000400607c02 */ /* 0x000fe20008000f00 */
[----:B------:R-:W-:Y:S02]  /*6690*/  UIADD3.X UR17, UPT, UPT, URZ, UR53, URZ, UP0, !UPT ;  /* 0x00000035ff117290 */ /* 0x000fe400087fe4ff */
[----:B------:R-:W-:Y:S01]  /*66a0*/  UIADD3 UR12, UPT, UPT, UR48, 0x1200, URZ ;  /* 0x00001200300c7890 */ /* 0x000fe2000fffe0ff */
[----:B------:R-:W-:Y:S01]  /*66b0*/  R2UR UR40, R96 ;  /* 0x00000000602872ca */ /* 0x000fe200000e0000 */
[----:B------:R-:W-:Y:S01]  /*66c0*/  UMOV UR14, UR42 ;  /* 0x0000002a000e7c82 */ /* 0x000fe20008000000 */
[----:B------:R-:W-:Y:S01]  /*66d0*/  UMOV UR15, UR36 ;  /* 0x00000024000f7c82 */ /* 0x000fe20008000000 */
[----:B------:R-:W-:Y:S02]  /*66e0*/  UIADD3 UR9, UPT, UPT, UR41, 0x40, URZ ;  /* 0x0000004029097890 */ /* 0x000fe4000fffe0ff */
[----:B------:R-:W-:Y:S01]  /*66f0*/  UIADD3 UR8, UPT, UPT, UR48, 0x2200, URZ ;  /* 0x0000220030087890 */ /* 0x000fe2000fffe0ff */
[----:B------:R-:W-:Y:S01]  /*6700*/  UMOV UR10, UR42 ;  /* 0x0000002a000a7c82 */ /* 0x000fe20008000000 */
[----:B------:R-:W-:Y:S01]  /*6710*/  UMOV UR11, UR36 ;  /* 0x00000024000b7c82 */ /* 0x000fe20008000000 */
[----:B------:R-:W-:Y:S02]  /*6720*/  UIADD3 UR5, UPT, UPT, UR41, 0x60, URZ ;  /* 0x0000006029057890 */ /* 0x000fe4000fffe0ff */
[----:B------:R-:W-:Y:S03]  /*6730*/  UIADD3 UR4, UPT, UPT, UR48, 0x3200, URZ ;  /* 0x0000320030047890 */ /* 0x000fe6000fffe0ff */
[----:B------:R4:W-:Y:S01]  /*6740*/  UTMASTG.3D [UR40], [UR16] ;  /* 0x00000028100073b5 */ /* 0x0009e20008010000 */
[----:B------:R-:W-:Y:S01]  /*6750*/  UMOV UR6, UR42 ;  /* 0x0000002a00067c82 */ /* 0x000fe20008000000 */
[----:B------:R-:W-:Y:S01]  /*6760*/  UMOV UR7, UR36 ;  /* 0x0000002400077c82 */ /* 0x000fe20008000000 */
[----:B------:R4:W-:Y:S01]  /*6770*/  UTMASTG.3D [UR12], [UR16] ;  /* 0x0000000c100073b5 */ /* 0x0009e20008010000 */
[----:B------:R4:W-:Y:S02]  /*6780*/  UTMASTG.3D [UR8], [UR16] ;  /* 0x00000008100073b5 */ /* 0x0009e40008010000 */
[----:B------:R4:W-:Y:S01]  /*6790*/  UTMASTG.3D [UR4], [UR16] ;  /* 0x00000004100073b5 */ /* 0x0009e20008010000 */
[----:B------:R0:W-:Y:S01]  /*67a0*/  UTMACMDFLUSH ;  /* 0x00000000000079b7 */ /* 0x0001e20000000000 */
[----:B----4-:R-:W-:Y:S04]  /*67b0*/  DEPBAR.LE SB0, 0x1 ;  /* 0x000080400000791a */ /* 0x010fe80000000000 */
.L_x_91:
[----:B------:R-:W-:Y:S05]  /*67c0*/  BSYNC.RECONVERGENT B0 ;  /* 0x0000000000007941 */ /* 0x000fea0003800200 */
.L_x_90:
[----:B------:R-:W-:Y:S01]  /*67d0*/  BAR.SYNC.DEFER_BLOCKING 0x1, 0x80 ;  /* 0x0042000000007b1d */ /* 0x000fe20000010000 */
[----:B------:R-:W-:Y:S01]  /*67e0*/  ISETP.NE.AND P1, PT, R109, RZ, PT ;  /* 0x000000ff6d00720c */ /* 0x000fe20003f25270 */
[----:B------:R-:W-:Y:S01]  /*67f0*/  UISETP.NE.AND UP0, UPT, UR49, URZ, UPT ;  /* 0x000000ff3100728c */ /* 0x000fe2000bf05270 */
[----:B-1----:R-:W-:Y:S11]  /*6800*/  LEA R3, R111, UR48, 0x3 ;  /* 0x000000306f037c11 */ /* 0x002ff6000f8e18ff */
[----:B--2---:R-:W-:Y:S01]  /*6810*/  @P1 SHF.L.U32 R4, R101, 0x1f, RZ ;  /* 0x0000001f65041819 */ /* 0x004fe200000006ff */
[----:B------:R-:W-:Y:S06]  /*6820*/  BRA.U !UP0, `(.L_x_92) ;  /* 0x0000000108247547 */ /* 0x000fec000b800000 */
[----:B------:R-:W-:Y:S01]  /*6830*/  IMAD.U32 R5, RZ, RZ, UR51 ;  /* 0x00000033ff057e24 */ /* 0x000fe2000f8e00ff */
[----:B------:R-:W-:Y:S01]  /*6840*/  MOV R0, UR37 ;  /* 0x0000002500007c02 */ /* 0x000fe20008000f00 */
[----:B------:R-:W-:Y:S03]  /*6850*/  UIADD3 UR51, UPT, UPT, UR51, 0x1, URZ ;  /* 0x0000000133337890 */ /* 0x000fe6000fffe0ff */
[----:B------:R-:W-:Y:S01]  /*6860*/  @P1 LEA R5, R5, UR48, 0x3 ;  /* 0x0000003005051c11 */ /* 0x000fe2000f8e18ff */
[----:B------:R-:W-:Y:S04]  /*6870*/  UISETP.NE.AND UP0, UPT, UR51, 0x4, UPT ;  /* 0x000000043300788c */ /* 0x000fe8000bf05270 */
[----:B------:R-:W-:Y:S01]  /*6880*/  @P1 VIADD R5, R5, 0x80 ;  /* 0x0000008005051836 */ /* 0x000fe20000000000 */
[----:B------:R-:W-:Y:S04]  /*6890*/  USEL UR51, UR51, URZ, UP0 ;  /* 0x000000ff33337287 */ /* 0x000fe80008000000 */
[----:B------:R-:W-:Y:S04]  /*68a0*/  @P1 PRMT R0, R0, 0x654, R5 ;  /* 0x0000065400001816 */ /* 0x000fe80000000005 */
[----:B------:R1:W-:Y:S04]  /*68b0*/  @P1 SYNCS.ARRIVE.TRANS64.RED.A1T0 RZ, [R0+URZ], RZ ;  /* 0x000000ff00ff19a7 */ /* 0x0003e800081004ff */
.L_x_92:
[----:B------:R-:W2:Y:S01]  /*68c0*/  @P1 SYNCS.PHASECHK.TRANS64.TRYWAIT P0, [R3+URZ+0x60], R4 ;  /* 0x00006004030015a7 */ /* 0x000ea200080011ff */
[----:B------:R-:W-:Y:S01]  /*68d0*/  BSSY B1, `(.L_x_93) ;  /* 0x0000033000017945 */ /* 0x000fe20003800000 */
[----:B--2---:R-:W-:Y:S03]  /*68e0*/  @P1 SEL R112, RZ, 0x1, !P0 ;  /* 0x00000001ff701807 */ /* 0x004fe60004000000 */
[----:B------:R-:W-:Y:S05]  /*68f0*/  @!P1 BRA `(.L_x_94) ;  /* 0x0000000000c09947 */ /* 0x000fea0003800000 */
[----:B------:R-:W-:Y:S01]  /*6900*/  ISETP.NE.AND P0, PT, R112, RZ, PT ;  /* 0x000000ff7000720c */ /* 0x000fe20003f05270 */
[----:B------:R-:W-:Y:S01]  /*6910*/  BSSY B0, `(.L_x_95) ;  /* 0x0000009000007945 */ /* 0x000fe20003800000 */
[----:B------:R-:W-:Y:S11]  /*6920*/  ISETP.NE.AND P1, PT, R113, RZ, PT ;  /* 0x000000ff7100720c */ /* 0x000ff60003f25270 */
[----:B------:R-:W-:Y:S02]  /*6930*/  @!UPT UIADD3 URZ, UPT, UPT, URZ, URZ, URZ ;  /* 0x000000fffffff290 */ /* 0x000fe4000fffe0ff */
[C---:B------:R-:W-:Y:S02]  /*6940*/  @P1 IMAD R5, R111.reuse, 0x4000, R91 ;  /* 0x000040006f051824 */ /* 0x040fe400078e025b */
[----:B------:R-:W-:Y:S01]  /*6950*/  @P1 IMAD R4, R111, 0x4000, R108 ;  /* 0x000040006f041824 */ /* 0x000fe200078e026c */
[----:B------:R-:W-:Y:S06]  /*6960*/  @P0 BRA `(.L_x_96) ;  /* 0x00000000000c0947 */ /* 0x000fec0003800000 */
[----:B-1----:R-:W-:Y:S04]  /*6970*/  SHF.L.U32 R0, R101, 0x1f, RZ ;  /* 0x0000001f65007819 */ /* 0x002fe800000006ff */
[----:B------:R-:W1:Y:S02]  /*6980*/  SYNCS.PHASECHK.TRANS64.TRYWAIT P0, [R3+URZ+0x60], R0 ;  /* 0x00006000030075a7 */ /* 0x000e6400080011ff */
[----:B-1----:R-:W-:Y:S05]  /*6990*/  @!P0 BRA `(.L_x_97) ;  /* 0x0000003400748947 */ /* 0x002fea0003800000 */
.L_x_96:
[----:B------:R-:W-:Y:S05]  /*69a0*/  BSYNC B0 ;  /* 0x0000000000007941 */ /* 0x000fea0003800000 */
.L_x_95:
[----:B------:R-:W-:Y:S11]  /*69b0*/  ISETP.NE.AND P0, PT, R113, RZ, PT ;  /* 0x000000ff7100720c */ /* 0x000ff60003f05270 */
[----:B------:R-:W-:Y:S02]  /*69c0*/  @!UPT UIADD3 URZ, UPT, UPT, URZ, URZ, URZ ;  /* 0x000000fffffff290 */ /* 0x000fe4000fffe0ff */
[----:B------:R2:W4:Y:S01]  /*69d0*/  @P0 LDS R49, [R5+0x200] ;  /* 0x0002000005310984 */ /* 0x0005220000000800 */
[C---:B-1----:R-:W-:Y:S01]  /*69e0*/  @P0 IMAD R0, R111.reuse, 0x4000, R95 ;  /* 0x000040006f000824 */ /* 0x042fe200078e025f */
[C---:B------:R-:W-:Y:S01]  /*69f0*/  @P0 LEA R3, R111.reuse, R106, 0xe ;  /* 0x0000006a6f030211 */ /* 0x040fe200078e70ff */
[----:B------:R-:W-:Y:S01]  /*6a00*/  VIADD R111, R111, 0x1 ;  /* 0x000000016f6f7836 */ /* 0x000fe20000000000 */
[----:B------:R2:W1:Y:S04]  /*6a10*/  @P0 LDS R53, [R5+0x400] ;  /* 0x0004000005350984 */ /* 0x0004680000000800 */
        /* <DEDUP_REMOVED lines=14> */
[----:B------:R2:W1:Y:S04]  /*6b00*/  @P0 LDS R51, [R0] ;  /* 0x0000000000330984 */ /* 0x0004680000000800 */
        /* <DEDUP_REMOVED lines=14> */
[----:B----4-:R2:W1:Y:S02]  /*6bf0*/  @P0 LDS R80, [R3+0xe00] ;  /* 0x000e000003500984 */ /* 0x0104640000000800 */
.L_x_94:
[----:B------:R-:W-:Y:S05]  /*6c00*/  BSYNC B1 ;  /* 0x0000000000017941 */ /* 0x000fea0003800000 */
.L_x_93:
[----:B--2---:R-:W-:Y:S05]  /*6c10*/  VIADD R3, R47, 0x20 ;  /* 0x000000202f037836 */ /* 0x004fea0000000000 */
[----:B------:R-:W-:Y:S04]  /*6c20*/  SHF.R.U32.HI R3, RZ, 0x15, R3 ;  /* 0x00000015ff037819 */ /* 0x000fe80000011603 */
[----:B------:R-:W-:Y:S11]  /*6c30*/  LOP3.LUT P0, RZ, R3, 0x3, R94, 0x48, !PT ;  /* 0x0000000303ff7812 */ /* 0x000ff6000780485e */
[----:B------:R-:W-:Y:S02]  /*6c40*/  @!UPT UIADD3 URZ, UPT, UPT, URZ, URZ, URZ ;  /* 0x000000fffffff290 */ /* 0x000fe4000fffe0ff */
[----:B------:R-:W-:Y:S05]  /*6c50*/  @!P0 BRA `(.L_x_98) ;  /* 0x0000000000408947 */ /* 0x000fea0003800000 */
[----:B------:R-:W2:Y:S01]  /*6c60*/  LDCU.64 UR8, c[0x4][0x70] ;  /* 0x01000e00ff0877ac */ /* 0x000ea20008000a00 */
[----:B------:R-:W-:Y:S01]  /*6c70*/  MOV R15, 0x0 ;  /* 0x00000000000f7802 */ /* 0x000fe20000000f00 */
[----:B------:R-:W-:Y:S02]  /*6c80*/  HFMA2 R12, -RZ, RZ, 0, 5.9604644775390625e-08 ;  /* 0x00000001ff0c7431 */ /* 0x000fe400000001ff */
[----:B------:R-:W-:Y:S02]  /*6c90*/  IMAD.MOV.U32 R8, RZ, RZ, 0x192 ;  /* 0x00000192ff087424 */ /* 0x000fe400078e00ff */
[----:B------:R-:W-:Y:S01]  /*6ca0*/  IMAD.MOV.U32 R13, RZ, RZ, RZ ;  /* 0x000000ffff0d7224 */ /* 0x000fe200078e00ff */
[----:B------:R-:W4:Y:S01]  /*6cb0*/  LDCU.64 UR6, c[0x4][0x78] ;  /* 0x01000f00ff0677ac */ /* 0x000f220008000a00 */
[----:B------:R-:W1:Y:S01]  /*6cc0*/  LDC.64 R14, c[0x4][R15] ;  /* 0x010000000f0e7b82 */ /* 0x000e620000000a00 */
[----:B------:R-:W5:Y:S01]  /*6cd0*/  LDCU.64 UR4, c[0x4][0x10] ;  /* 0x01000200ff0477ac */ /* 0x000f620008000a00 */
[----:B--2---:R-:W-:Y:S01]  /*6ce0*/  MOV R5, UR9 ;  /* 0x0000000900057c02 */ /* 0x004fe20008000f00 */
[----:B------:R-:W-:Y:S01]  /*6cf0*/  IMAD.U32 R4, RZ, RZ, UR8 ;  /* 0x00000008ff047e24 */ /* 0x000fe2000f8e00ff */
[----:B----4-:R-:W-:Y:S01]  /*6d00*/  MOV R7, UR7 ;  /* 0x0000000700077c02 */ /* 0x010fe20008000f00 */
[----:B------:R-:W-:Y:S01]  /*6d10*/  IMAD.U32 R6, RZ, RZ, UR6 ;  /* 0x00000006ff067e24 */ /* 0x000fe2000f8e00ff */
[----:B-----5:R-:W-:Y:S01]  /*6d20*/  MOV R11, UR5 ;  /* 0x00000005000b7c02 */ /* 0x020fe20008000f00 */
[----:B------:R-:W-:Y:S02]  /*6d30*/  IMAD.U32 R10, RZ, RZ, UR4 ;  /* 0x00000004ff0a7e24 */ /* 0x000fe4000f8e00ff */
[----:B------:R-:W-:Y:S07]  /*6d40*/  LEPC R20, `(.L_x_98) ;  /* 0x000000001014794e */ /* 0x000fee0000000000 */
[----:B-1-3--:R-:W-:Y:S05]  /*6d50*/  CALL.ABS.NOINC R14 ;  /* 0x000000000e007343 */ /* 0x00afea0003c00000 */
.L_x_98:
[----:B------:R-:W-:Y:S05]  /*6d60*/  WARPSYNC.ALL ;  /* 0x0000000000007948 */ /* 0x000fea0003800000 */
[----:B------:R-:W-:Y:S01]  /*6d70*/  R2UR UR4, R47 ;  /* 0x000000002f0472ca */ /* 0x000fe200000e0000 */
[----:B------:R-:W-:Y:S01]  /*6d80*/  BSSY.RECONVERGENT B0, `(.L_x_99) ;  /* 0x000008b000007945 */ /* 0x000fe20003800200 */
[----:B------:R-:W-:Y:S02]  /*6d90*/  ISETP.NE.AND P6, PT, R109, RZ, PT ;  /* 0x000000ff6d00720c */ /* 0x000fe40003fc5270 */
[----:B------:R-:W-:Y:S02]  /*6da0*/  ISETP.NE.AND P0, PT, R103, RZ, PT ;  /* 0x000000ff6700720c */ /* 0x000fe40003f05270 */
[----:B------:R-:W-:Y:S02]  /*6db0*/  MOV R3, UR51 ;  /* 0x0000003300037c02 */ /* 0x000fe40008000f00 */
[----:B-1----:R-:W-:Y:S05]  /*6dc0*/  MOV R0, UR37 ;  /* 0x0000002500007c02 */ /* 0x002fea0008000f00 */
[----:B------:R-:W1:Y:S02]  /*6dd0*/  LDTM.x32 R4, tmem[UR4+0x20] ;  /* 0x00002004000479ee */ /* 0x000e6400082c0000 */
[----:B------:R-:W-:Y:S02]  /*6de0*/  @P6 LEA R3, R3, UR48, 0x3 ;  /* 0x0000003003036c11 */ /* 0x000fe4000f8e18ff */
[----:B------:R-:W-:Y:S02]  /*6df0*/  @P6 SHF.L.U32 R114, R101, 0x1f, RZ ;  /* 0x0000001f65726819 */ /* 0x000fe400000006ff */
[----:B------:R-:W-:Y:S04]  /*6e00*/  @P6 IADD3 R3, PT, PT, R3, 0x80, RZ ;  /* 0x0000008003036810 */ /* 0x000fe80007ffe0ff */
[----:B------:R-:W-:Y:S02]  /*6e10*/  @P6 PRMT R0, R0, 0x654, R3 ;  /* 0x0000065400006816 */ /* 0x000fe40000000003 */
[----:B------:R-:W-:Y:S01]  /*6e20*/  LEA R3, R111, UR48, 0x3 ;  /* 0x000000306f037c11 */ /* 0x000fe2000f8e18ff */
[C---:B-1----:R-:W-:Y:S02]  /*6e30*/  IMAD R4, R46.reuse, R4, RZ ;  /* 0x000000042e047224 */ /* 0x042fe400078e02ff */
        /* <DEDUP_REMOVED lines=100> */
[----:B--2---:R-:W2:Y:S02]  /*7480*/  FENCE.VIEW.ASYNC.S ;  /* 0x00000000000073c6 */ /* 0x004ea40000000000 */
[----:B--2---:R-:W-:Y:S06]  /*7490*/  BAR.SYNC.DEFER_BLOCKING 0x1, 0x80 ;  /* 0x0042000000007b1d */ /* 0x004fec0000010000 */
[----:B------:R-:W-:Y:S05]  /*74a0*/  @P0 BRA `(.L_x_100) ;  /* 0x0000000000600947 */ /* 0x000fea0003800000 */
[----:B------:R-:W-:Y:S02]  /*74b0*/  UIADD3 UR20, UP0, UPT, UR52, 0x880, URZ ;  /* 0x0000088034147890 */ /* 0x000fe4000ff1e0ff */
[----:B------:R-:W-:Y:S02]  /*74c0*/  UIADD3 UR14, UPT, UPT, UR42, 0x20, URZ ;  /* 0x000000202a0e7890 */ /* 0x000fe4000fffe0ff */
[----:B------:R-:W-:Y:S02]  /*74d0*/  UIADD3 UR12, UPT, UPT, UR48, 0x4200, URZ ;  /* 0x00004200300c7890 */ /* 0x000fe4000fffe0ff */
[----:B------:R-:W-:Y:S01]  /*74e0*/  UIADD3.X UR21, UPT, UPT, URZ, UR53, URZ, UP0, !UPT ;  /* 0x00000035ff157290 */ /* 0x000fe200087fe4ff */
[----:B------:R-:W-:Y:S01]  /*74f0*/  UMOV UR13, UR41 ;  /* 0x00000029000d7c82 */ /* 0x000fe20008000000 */
[----:B------:R-:W-:Y:S01]  /*7500*/  UMOV UR15, UR36 ;  /* 0x00000024000f7c82 */ /* 0x000fe20008000000 */
[----:B------:R-:W-:Y:S02]  /*7510*/  UIADD3 UR17, UPT, UPT, UR41, 0x20, URZ ;  /* 0x0000002029117890 */ /* 0x000fe4000fffe0ff */
[----:B------:R-:W-:Y:S01]  /*7520*/  UIADD3 UR16, UPT, UPT, UR48, 0x5200, URZ ;  /* 0x0000520030107890 */ /* 0x000fe2000fffe0ff */
[----:B------:R-:W-:Y:S03]  /*7530*/  UMOV UR19, UR36 ;  /* 0x0000002400137c82 */ /* 0x000fe60008000000 */
[----:B------:R2:W-:Y:S01]  /*7540*/  UTMASTG.3D [UR12], [UR20] ;  /* 0x0000000c140073b5 */ /* 0x0005e20008010000 */
[----:B------:R-:W-:Y:S01]  /*7550*/  UMOV UR18, UR14 ;  /* 0x0000000e00127c82 */ /* 0x000fe20008000000 */
[----:B------:R-:W-:Y:S02]  /*7560*/  UIADD3 UR9, UPT, UPT, UR41, 0x40, URZ ;  /* 0x0000004029097890 */ /* 0x000fe4000fffe0ff */
[----:B------:R-:W-:Y:S01]  /*7570*/  UIADD3 UR8, UPT, UPT, UR48, 0x6200, URZ ;  /* 0x0000620030087890 */ /* 0x000fe2000fffe0ff */
[----:B------:R-:W-:Y:S01]  /*7580*/  UMOV UR11, UR36 ;  /* 0x00000024000b7c82 */ /* 0x000fe20008000000 */
[----:B------:R-:W-:Y:S01]  /*7590*/  UMOV UR10, UR14 ;  /* 0x0000000e000a7c82 */ /* 0x000fe20008000000 */
[----:B------:R2:W-:Y:S01]  /*75a0*/  UTMASTG.3D [UR16], [UR20] ;  /* 0x00000010140073b5 */ /* 0x0005e20008010000 */
[----:B------:R-:W-:Y:S02]  /*75b0*/  UIADD3 UR5, UPT, UPT, UR41, 0x60, URZ ;  /* 0x0000006029057890 */ /* 0x000fe4000fffe0ff */
[----:B------:R-:W-:Y:S01]  /*75c0*/  UIADD3 UR4, UPT, UPT, UR48, 0x7200, URZ ;  /* 0x0000720030047890 */ /* 0x000fe2000fffe0ff */
[----:B------:R-:W-:Y:S01]  /*75d0*/  UMOV UR7, UR36 ;  /* 0x0000002400077c82 */ /* 0x000fe20008000000 */
[----:B------:R-:W-:Y:S01]  /*75e0*/  UMOV UR6, UR14 ;  /* 0x0000000e00067c82 */ /* 0x000fe20008000000 */
[----:B------:R2:W-:Y:S06]  /*75f0*/  UTMASTG.3D [UR8], [UR20] ;  /* 0x00000008140073b5 */ /* 0x0005ec0008010000 */
[----:B------:R2:W-:Y:S01]  /*7600*/  UTMASTG.3D [UR4], [UR20] ;  /* 0x00000004140073b5 */ /* 0x0005e20008010000 */
[----:B------:R0:W-:Y:S01]  /*7610*/  UTMACMDFLUSH ;  /* 0x00000000000079b7 */ /* 0x0001e20000000000 */
[----:B--2---:R-:W-:Y:S04]  /*7620*/  DEPBAR.LE SB0, 0x1 ;  /* 0x000080400000791a */ /* 0x004fe80000000000 */
.L_x_100:
[----:B------:R-:W-:Y:S05]  /*7630*/  BSYNC.RECONVERGENT B0 ;  /* 0x0000000000007941 */ /* 0x000fea0003800200 */
.L_x_99:
[----:B------:R-:W-:Y:S01]  /*7640*/  BAR.SYNC.DEFER_BLOCKING 0x1, 0x80 ;  /* 0x0042000000007b1d */ /* 0x000fe20000010000 */
[----:B------:R-:W-:Y:S04]  /*7650*/  UIADD3 UR40, UPT, UPT, UR51, 0x1, URZ ;  /* 0x0000000133287890 */ /* 0x000fe8000fffe0ff */
[----:B------:R-:W-:Y:S04]  /*7660*/  UISETP.NE.AND UP0, UPT, UR40, 0x4, UPT ;  /* 0x000000042800788c */ /* 0x000fe8000bf05270 */
[----:B------:R-:W-:Y:S01]  /*7670*/  USEL UR40, UR40, URZ, UP0 ;  /* 0x000000ff28287287 */ /* 0x000fe20008000000 */
[----:B------:R2:W-:Y:S01]  /*7680*/  @P6 SYNCS.ARRIVE.TRANS64.RED.A1T0 RZ, [R0+URZ], RZ ;  /* 0x000000ff00ff69a7 */ /* 0x0005e200081004ff */
[----:B------:R-:W-:Y:S01]  /*7690*/  BSSY B1, `(.L_x_101) ;  /* 0x0000034000017945 */ /* 0x000fe20003800000 */
[----:B------:R-:W4:Y:S02]  /*76a0*/  @P6 SYNCS.PHASECHK.TRANS64.TRYWAIT P0, [R3+URZ+0x60], R114 ;  /* 0x00006072030065a7 */ /* 0x000f2400080011ff */
[----:B----4-:R-:W-:Y:S01]  /*76b0*/  @P6 SEL R112, RZ, 0x1, !P0 ;  /* 0x00000001ff706807 */ /* 0x010fe20004000000 */
[----:B--2---:R-:W-:Y:S06]  /*76c0*/  @!P6 BRA `(.L_x_102) ;  /* 0x0000000000c0e947 */ /* 0x004fec0003800000 */
[----:B------:R-:W-:Y:S01]  /*76d0*/  ISETP.NE.AND P0, PT, R112, RZ, PT ;  /* 0x000000ff7000720c */ /* 0x000fe20003f05270 */
[----:B------:R-:W-:Y:S01]  /*76e0*/  BSSY B0, `(.L_x_103) ;  /* 0x0000009000007945 */ /* 0x000fe20003800000 */
[----:B------:R-:W-:Y:S11]  /*76f0*/  ISETP.NE.AND P1, PT, R113, RZ, PT ;  /* 0x000000ff7100720c */ /* 0x000ff60003f25270 */
[----:B------:R-:W-:Y:S02]  /*7700*/  @!UPT UIADD3 URZ, UPT, UPT, URZ, URZ, URZ ;  /* 0x000000fffffff290 */ /* 0x000fe4000fffe0ff */
[C---:B-1----:R-:W-:Y:S02]  /*7710*/  @P1 IMAD R4, R111.reuse, 0x4000, R91 ;  /* 0x000040006f041824 */ /* 0x042fe400078e025b */
[----:B------:R-:W-:Y:S01]  /*7720*/  @P1 IMAD R0, R111, 0x4000, R108 ;  /* 0x000040006f001824 */ /* 0x000fe200078e026c */
[----:B------:R-:W-:Y:S06]  /*7730*/  @P0 BRA `(.L_x_104) ;  /* 0x00000000000c0947 */ /* 0x000fec0003800000 */
[----:B------:R-:W-:Y:S04]  /*7740*/  SHF.L.U32 R6, R101, 0x1f, RZ ;  /* 0x0000001f65067819 */ /* 0x000fe800000006ff */
[----:B------:R-:W1:Y:S02]  /*7750*/  SYNCS.PHASECHK.TRANS64.TRYWAIT P0, [R3+URZ+0x60], R6 ;  /* 0x00006006030075a7 */ /* 0x000e6400080011ff */
[----:B-1----:R-:W-:Y:S05]  /*7760*/  @!P0 BRA `(.L_x_105) ;  /* 0x0000002800148947 */ /* 0x002fea0003800000 */
.L_x_104:
[----:B------:R-:W-:Y:S05]  /*7770*/  BSYNC B0 ;  /* 0x0000000000007941 */ /* 0x000fea0003800000 */
.L_x_103:
        /* <DEDUP_REMOVED lines=37> */
.L_x_102:
[----:B------:R-:W-:Y:S05]  /*79d0*/  BSYNC B1 ;  /* 0x0000000000017941 */ /* 0x000fea0003800000 */
.L_x_101:
[----:B--2---:R-:W-:Y:S05]  /*79e0*/  VIADD R3, R47, 0x40 ;  /* 0x000000402f037836 */ /* 0x004fea0000000000 */
[----:B------:R-:W-:Y:S04]  /*79f0*/  SHF.R.U32.HI R3, RZ, 0x15, R3 ;  /* 0x00000015ff037819 */ /* 0x000fe80000011603 */
[----:B------:R-:W-:Y:S11]  /*7a00*/  LOP3.LUT P0, RZ, R3, 0x3, R94, 0x48, !PT ;  /* 0x0000000303ff7812 */ /* 0x000ff6000780485e */
[----:B------:R-:W-:Y:S02]  /*7a10*/  @!UPT UIADD3 URZ, UPT, UPT, URZ, URZ, URZ ;  /* 0x000000fffffff290 */ /* 0x000fe4000fffe0ff */
[----:B------:R-:W-:Y:S05]  /*7a20*/  @!P0 BRA `(.L_x_106) ;  /* 0x0000000000408947 */ /* 0x000fea0003800000 */
[----:B------:R-:W2:Y:S01]  /*7a30*/  LDCU.64 UR8, c[0x4][0x70] ;  /* 0x01000e00ff0877ac */ /* 0x000ea20008000a00 */
[----:B-1----:R-:W-:Y:S01]  /*7a40*/  MOV R15, 0x0 ;  /* 0x00000000000f7802 */ /* 0x002fe20000000f00 */
[----:B------:R-:W-:Y:S02]  /*7a50*/  HFMA2 R12, -RZ, RZ, 0, 5.9604644775390625e-08 ;  /* 0x00000001ff0c7431 */ /* 0x000fe400000001ff */
[----:B------:R-:W-:Y:S02]  /*7a60*/  IMAD.MOV.U32 R8, RZ, RZ, 0x192 ;  /* 0x00000192ff087424 */ /* 0x000fe400078e00ff */
[----:B------:R-:W-:Y:S01]  /*7a70*/  IMAD.MOV.U32 R13, RZ, RZ, RZ ;  /* 0x000000ffff0d7224 */ /* 0x000fe200078e00ff */
[----:B------:R-:W1:Y:S01]  /*7a80*/  LDCU.64 UR6, c[0x4][0x78] ;  /* 0x01000f00ff0677ac */ /* 0x000e620008000a00 */
[----:B------:R-:W4:Y:S01]  /*7a90*/  LDC.64 R14, c[0x4][R15] ;  /* 0x010000000f0e7b82 */ /* 0x000f220000000a00 */
[----:B------:R-:W5:Y:S01]  /*7aa0*/  LDCU.64 UR4, c[0x4][0x10] ;  /* 0x01000200ff0477ac */ /* 0x000f620008000a00 */
[----:B--2---:R-:W-:Y:S01]  /*7ab0*/  MOV R5, UR9 ;  /* 0x0000000900057c02 */ /* 0x004fe20008000f00 */
[----:B------:R-:W-:Y:S01]  /*7ac0*/  IMAD.U32 R4, RZ, RZ, UR8 ;  /* 0x00000008ff047e24 */ /* 0x000fe2000f8e00ff */
[----:B-1----:R-:W-:Y:S01]  /*7ad0*/  MOV R7, UR7 ;  /* 0x0000000700077c02 */ /* 0x002fe20008000f00 */
[----:B------:R-:W-:Y:S01]  /*7ae0*/  IMAD.U32 R6, RZ, RZ, UR6 ;  /* 0x00000006ff067e24 */ /* 0x000fe2000f8e00ff */
[----:B-----5:R-:W-:Y:S01]  /*7af0*/  MOV R11, UR5 ;  /* 0x00000005000b7c02 */ /* 0x020fe20008000f00 */
[----:B------:R-:W-:Y:S02]  /*7b00*/  IMAD.U32 R10, RZ, RZ, UR4 ;  /* 0x00000004ff0a7e24 */ /* 0x000fe4000f8e00ff */
[----:B------:R-:W-:Y:S07]  /*7b10*/  LEPC R20, `(.L_x_106) ;  /* 0x000000001014794e */ /* 0x000fee0000000000 */
[----:B---34-:R-:W-:Y:S05]  /*7b20*/  CALL.ABS.NOINC R14 ;  /* 0x000000000e007343 */ /* 0x018fea0003c00000 */
.L_x_106:
[----:B------:R-:W-:Y:S05]  /*7b30*/  WARPSYNC.ALL ;  /* 0x0000000000007948 */ /* 0x000fea0003800000 */
[----:B------:R-:W-:Y:S01]  /*7b40*/  R2UR UR4, R47 ;  /* 0x000000002f0472ca */ /* 0x000fe200000e0000 */
[----:B------:R-:W-:Y:S01]  /*7b50*/  BSSY.RECONVERGENT B0, `(.L_x_107) ;  /* 0x000008b000007945 */ /* 0x000fe20003800200 */
[----:B------:R-:W-:Y:S02]  /*7b60*/  ISETP.NE.AND P6, PT, R109, RZ, PT ;  /* 0x000000ff6d00720c */ /* 0x000fe40003fc5270 */
[----:B------:R-:W-:Y:S02]  /*7b70*/  ISETP.NE.AND P0, PT, R103, RZ, PT ;  /* 0x000000ff6700720c */ /* 0x000fe40003f05270 */
[----:B------:R-:W-:Y:S02]  /*7b80*/  MOV R3, UR40 ;  /* 0x0000002800037c02 */ /* 0x000fe40008000f00 */
[----:B------:R-:W-:Y:S02]  /*7b90*/  MOV R0, UR37 ;  /* 0x0000002500007c02 */ /* 0x000fe40008000f00 */
[----:B------:R-:W-:Y:S03]  /*7ba0*/  LEA R114, R111, UR48, 0x3 ;  /* 0x000000306f727c11 */ /* 0x000fe6000f8e18ff */
[----:B-1----:R-:W1:Y:S02]  /*7bb0*/  LDTM.x32 R4, tmem[UR4+0x40] ;  /* 0x00004004000479ee */ /* 0x002e6400082c0000 */
[----:B------:R-:W-:Y:S04]  /*7bc0*/  @P6 LEA R3, R3, UR48, 0x3 ;  /* 0x0000003003036c11 */ /* 0x000fe8000f8e18ff */
[----:B------:R-:W-:Y:S04]  /*7bd0*/  @P6 IADD3 R3, PT, PT, R3, 0x80, RZ ;  /* 0x0000008003036810 */ /* 0x000fe80007ffe0ff */
[----:B------:R-:W-:Y:S02]  /*7be0*/  @P6 PRMT R0, R0, 0x654, R3 ;  /* 0x0000065400006816 */ /* 0x000fe40000000003 */
[----:B------:R-:W-:Y:S01]  /*7bf0*/  @P6 SHF.L.U32 R3, R101, 0x1f, RZ ;  /* 0x0000001f65036819 */ /* 0x000fe200000006ff */
        /* <DEDUP_REMOVED lines=128> */
.L_x_108:
[----:B------:R-:W-:Y:S05]  /*8400*/  BSYNC.RECONVERGENT B0 ;  /* 0x0000000000007941 */ /* 0x000fea0003800200 */
.L_x_107:
        /* <DEDUP_REMOVED lines=19> */
.L_x_112:
[----:B------:R-:W-:Y:S05]  /*8540*/  BSYNC B0 ;  /* 0x0000000000007941 */ /* 0x000fea0003800000 */
.L_x_111:
[----:B------:R-:W-:Y:S11]  /*8550*/  ISETP.NE.AND P0, PT, R113, RZ, PT ;  /* 0x000000ff7100720c */ /* 0x000ff60003f05270 */
[----:B------:R-:W-:Y:S02]  /*8560*/  @!UPT UIADD3 URZ, UPT, UPT, URZ, URZ, URZ ;  /* 0x000000fffffff290 */ /* 0x000fe4000fffe0ff */
[----:B------:R2:W4:Y:S01]  /*8570*/  @P0 LDS R49, [R4+0x200] ;  /* 0x0002000004310984 */ /* 0x0005220000000800 */
[C---:B-1----:R-:W-:Y:S01]  /*8580*/  @P0 IMAD R3, R111.reuse, 0x4000, R95 ;  /* 0x000040006f030824 */ /* 0x042fe200078e025f */
[----:B------:R-:W-:Y:S02]  /*8590*/  @P0 LEA R111, R111, R106, 0xe ;  /* 0x0000006a6f6f0211 */ /* 0x000fe400078e70ff */
        /* <DEDUP_REMOVED lines=31> */
.L_x_110:
[----:B------:R-:W-:Y:S05]  /*8790*/  BSYNC B1 ;  /* 0x0000000000017941 */ /* 0x000fea0003800000 */
.L_x_109:
        /* <DEDUP_REMOVED lines=21> */
.L_x_114:
[----:B------:R-:W-:Y:S01]  /*88f0*/  ISETP.NE.AND P0, PT, R103, RZ, PT ;  /* 0x000000ff6700720c */ /* 0x000fe20003f05270 */
[----:B------:R-:W-:Y:S05]  /*8900*/  WARPSYNC.ALL ;  /* 0x0000000000007948 */ /* 0x000fea0003800000 */
[----:B------:R-:W-:Y:S01]  /*8910*/  R2UR UR4, R47 ;  /* 0x000000002f0472ca */ /* 0x000fe200000e0000 */
[----:B------:R-:W-:Y:S01]  /*8920*/  BSSY.RECONVERGENT B0, `(.L_x_115) ;  /* 0x0000087000007945 */ /* 0x000fe20003800200 */
[----:B------:R-:W-:Y:S11]  /*8930*/  R2UR UR5, R110 ;  /* 0x000000006e0572ca */ /* 0x000ff600000e0000 */
[----:B-1----:R-:W1:Y:S01]  /*8940*/  LDTM.x32 R4, tmem[UR4+0x60] ;  /* 0x00006004000479ee */ /* 0x002e6200082c0000 */
[----:B------:R-:W-:Y:S01]  /*8950*/  NOP ;  /* 0x0000000000007918 */ /* 0x000fe20000000000 */
[----:B------:R-:W-:Y:S04]  /*8960*/  UIADD3 UR5, UPT, UPT, UR5, 0xe0, URZ ;  /* 0x000000e005057890 */ /* 0x000fe8000fffe0ff */
[----:B------:R-:W-:Y:S09]  /*8970*/  UPRMT UR5, UR37, 0x654, UR5 ;  /* 0x0000065425057896 */ /* 0x000ff20008000005 */
[----:B-1----:R-:W-:Y:S01]  /*8980*/  SYNCS.ARRIVE.TRANS64.RED.A1T0 RZ, [UR5], RZ ;  /* 0x000000ffffff79a7 */ /* 0x002fe20008100405 */
[C---:B------:R-:W-:Y:S02]  /*8990*/  IMAD R4, R46.reuse, R4, RZ ;  /* 0x000000042e047224 */ /* 0x040fe400078e02ff */
        /* <DEDUP_REMOVED lines=127> */
.L_x_116:
[----:B------:R-:W-:Y:S05]  /*9190*/  BSYNC.RECONVERGENT B0 ;  /* 0x0000000000007941 */ /* 0x000fea0003800200 */
.L_x_115:
[----:B------:R-:W-:Y:S01]  /*91a0*/  BAR.SYNC.DEFER_BLOCKING 0x1, 0x80 ;  /* 0x0042000000007b1d */ /* 0x000fe20000010000 */
[----:B------:R-:W-:Y:S01]  /*91b0*/  UISETP.NE.AND UP0, UPT, UR49, -0x4, UPT ;  /* 0xfffffffc3100788c */ /* 0x000fe2000bf05270 */
[----:B------:R-:W-:Y:S08]  /*91c0*/  IADD3 R0, PT, PT, R44, 0x1, RZ ;  /* 0x000000012c007810 */ /* 0x000ff00007ffe0ff */
[----:B------:R-:W-:Y:S05]  /*91d0*/  BRA.U !UP0, `(.L_x_117) ;  /* 0x0000000108287547 */ /* 0x000fea000b800000 */
[----:B------:R-:W-:Y:S01]  /*91e0*/  ISETP.NE.AND P0, PT, R109, RZ, PT ;  /* 0x000000ff6d00720c */ /* 0x000fe20003f05270 */
[----:B-1----:R-:W-:Y:S01]  /*91f0*/  IMAD.U32 R4, RZ, RZ, UR51 ;  /* 0x00000033ff047e24 */ /* 0x002fe2000f8e00ff */
[----:B------:R-:W-:Y:S01]  /*9200*/  UIADD3 UR51, UPT, UPT, UR51, 0x1, URZ ;  /* 0x0000000133337890 */ /* 0x000fe2000fffe0ff */
[----:B------:R-:W-:Y:S03]  /*9210*/  IMAD.U32 R3, RZ, RZ, UR37 ;  /* 0x00000025ff037e24 */ /* 0x000fe6000f8e00ff */
[----:B------:R-:W-:Y:S04]  /*9220*/  UISETP.NE.AND UP0, UPT, UR51, 0x4, UPT ;  /* 0x000000043300788c */ /* 0x000fe8000bf05270 */
[----:B------:R-:W-:Y:S03]  /*9230*/  USEL UR51, UR51, URZ, UP0 ;  /* 0x000000ff33337287 */ /* 0x000fe60008000000 */
[----:B------:R-:W-:Y:S05]  /*9240*/  @P0 LEA R4, R4, UR48, 0x3 ;  /* 0x0000003004040c11 */ /* 0x000fea000f8e18ff */
[----:B------:R-:W-:Y:S05]  /*9250*/  @P0 VIADD R4, R4, 0x80 ;  /* 0x0000008004040836 */ /* 0x000fea0000000000 */
[----:B------:R-:W-:Y:S04]  /*9260*/  @P0 PRMT R3, R3, 0x654, R4 ;  /* 0x0000065403030816 */ /* 0x000fe80000000004 */
[----:B------:R2:W-:Y:S03]  /*9270*/  @P0 SYNCS.ARRIVE.TRANS64.RED.A1T0 RZ, [R3+URZ], RZ ;  /* 0x000000ff03ff09a7 */ /* 0x0005e600081004ff */
.L_x_117:
[----:B------:R-:W-:Y:S01]  /*9280*/  ISETP.NE.AND P2, PT, R104, RZ, PT ;  /* 0x000000ff6800720c */ /* 0x000fe20003f45270 */
[----:B--2---:R-:W-:Y:S01]  /*9290*/  IMAD.IADD R3, R43, 0x1, R88 ;  /* 0x000000012b037824 */ /* 0x004fe200078e0258 */
[----:B------:R-:W-:Y:S01]  /*92a0*/  ISETP.NE.AND P0, PT, R107, 0x2, PT ;  /* 0x000000026b00780c */ /* 0x000fe20003f05270 */
[----:B------:R-:W-:Y:S01]  /*92b0*/  UIADD3 UR49, UPT, UPT, UR49, 0x4, URZ ;  /* 0x0000000431317890 */ /* 0x000fe2000fffe0ff */
[----:B------:R-:W-:Y:S01]  /*92c0*/  ISETP.NE.AND P1, PT, R0, 0x2, PT ;  /* 0x000000020000780c */ /* 0x000fe20003f25270 */
[----:B-1----:R-:W-:Y:S01]  /*92d0*/  IMAD.IADD R24, R41, 0x1, R81 ;  /* 0x0000000129187824 */ /* 0x002fe200078e0251 */
[----:B------:R-:W-:Y:S02]  /*92e0*/  R2UR UR11, R3 ;  /* 0x00000000030b72ca */ /* 0x000fe400000e0000 */
[----:B------:R-:W-:Y:S02]  /*92f0*/  SEL R4, RZ, 0x1, P0 ;  /* 0x00000001ff047807 */ /* 0x000fe40000000000 */
[----:B------:R-:W-:Y:S02]  /*9300*/  SEL R3, RZ, 0x1, P1 ;  /* 0x00000001ff037807 */ /* 0x000fe40000800000 */
[----:B------:R-:W-:Y:S02]  /*9310*/  LOP3.LUT R99, R99, R4, RZ, 0x3c, !PT ;  /* 0x0000000463637212 */ /* 0x000fe400078e3cff */
[----:B------:R-:W-:Y:S02]  /*9320*/  @P2 R2UR UR36, R98 ;  /* 0x00000000622422ca */ /* 0x000fe400000e0000 */
[----:B------:R-:W-:Y:S02]  /*9330*/  LOP3.LUT R100, R100, R3, RZ, 0x3c, !PT ;  /* 0x0000000364647212 */ /* 0x000fe400078e3cff */
[----:B------:R-:W-:Y:S02]  /*9340*/  SEL R107, R107, RZ, P0 ;  /* 0x000000ff6b6b7207 */ /* 0x000fe40000000000 */
[----:B------:R-:W-:Y:S01]  /*9350*/  SEL R44, R0, RZ, P1 ;  /* 0x000000ff002c7207 */ /* 0x000fe20000800000 */
[----:B------:R-:W-:Y:S08]  /*9360*/  @P2 BRA `(.L_x_118) ;  /* 0xffffffb800942947 */ /* 0x000ff0000383ffff */
[----:B------:R-:W-:-:S09]  /*9370*/  UISETP.NE.AND UP0, UPT, UR50, URZ, UPT ;  /* 0x000000ff3200728c */ /* 0x000fd2000bf05270 */
[----:B------:R-:W-:Y:S05]  /*9380*/  BRA.U !UP0, `(.L_x_119) ;  /* 0x0000000108487547 */ /* 0x000fea000b800000 */
[----:B------:R-:W1:Y:S02]  /*9390*/  LDCU.64 UR4, c[0x0][0xa90] ;  /* 0x00015200ff0477ac */ /* 0x000e640008000a00 */
[----:B-1----:R-:W-:-:S04]  /*93a0*/  UISETP.NE.U32.AND UP0, UPT, UR4, URZ, UPT ;  /* 0x000000ff0400728c */ /* 0x002fc8000bf05070 */
[----:B------:R-:W-:-:S09]  /*93b0*/  UISETP.NE.AND.EX UP0, UPT, UR5, URZ, UPT, UP0 ;  /* 0x000000ff0500728c */ /* 0x000fd2000bf05300 */
[----:B------:R-:W-:Y:S05]  /*93c0*/  BRA.U UP0, `(.L_x_120) ;  /* 0x00000001000c7547 */ /* 0x000fea000b800000 */
[----:B------:R-:W-:-:S13]  /*93d0*/  ISETP.NE.AND P0, PT, R48, RZ, PT ;  /* 0x000000ff3000720c */ /* 0x000fda0003f05270 */
[----:B------:R-:W-:Y:S05]  /*93e0*/  @!P0 EXIT ;  /* 0x000000000000894d */ /* 0x000fea0003800000 */
[----:B------:R-:W-:Y:S05]  /*93f0*/  BRA `(.L_x_119) ;  /* 0x00000000002c7947 */ /* 0x000fea0003800000 */
.L_x_120:
[----:B------:R-:W-:Y:S01]  /*9400*/  ISETP.NE.AND P0, PT, R105, RZ, PT ;  /* 0x000000ff6900720c */ /* 0x000fe20003f05270 */
[----:B------:R-:W-:-:S12]  /*9410*/  BSSY.RECONVERGENT B0, `(.L_x_119) ;  /* 0x0000009000007945 */ /* 0x000fd80003800200 */
[----:B------:R-:W-:Y:S05]  /*9420*/  @P0 BRA `(.L_x_121) ;  /* 0x0000000000140947 */ /* 0x000fea0003800000 */
[----:B------:R-:W1:Y:S02]  /*9430*/  LDCU.64 UR4, c[0x0][0xa88] ;  /* 0x00015100ff0477ac */ /* 0x000e640008000a00 */
[----:B-1----:R-:W-:-:S04]  /*9440*/  ISETP.NE.U32.AND P0, PT, RZ, UR4, PT ;  /* 0x00000004ff007c0c */ /* 0x002fc8000bf05070 */
[----:B------:R-:W-:-:S13]  /*9450*/  ISETP.NE.AND.EX P0, PT, RZ, UR5, PT, P0 ;  /* 0x00000005ff007c0c */ /* 0x000fda000bf05300 */
[----:B------:R-:W-:Y:S05]  /*9460*/  @!P0 EXIT ;  /* 0x000000000000894d */ /* 0x000fea0003800000 */
[----:B------:R-:W-:Y:S05]  /*9470*/  BRA `(.L_x_122) ;  /* 0x0000000000087947 */ /* 0x000fea0003800000 */
.L_x_121:
[----:B------:R-:W-:-:S13]  /*9480*/  ISETP.NE.AND P0, PT, R48, RZ, PT ;  /* 0x000000ff3000720c */ /* 0x000fda0003f05270 */
[----:B------:R-:W-:Y:S05]  /*9490*/  @!P0 EXIT ;  /* 0x000000000000894d */ /* 0x000fea0003800000 */
.L_x_122:
[----:B------:R-:W-:Y:S05]  /*94a0*/  BSYNC.RECONVERGENT B0 ;  /* 0x0000000000007941 */ /* 0x000fea0003800200 */
.L_x_119:
[----:B------:R-:W-:Y:S01]  /*94b0*/  ULEA UR4, UR51, UR48, 0x3 ;  /* 0x0000003033047291 */ /* 0x000fe2000f8e18ff */
[----:B------:R-:W-:-:S04]  /*94c0*/  DEPBAR.LE SB0, 0x0 ;  /* 0x000080000000791a */ /* 0x000fc80000000000 */
[----:B------:R-:W-:-:S04]  /*94d0*/  UIADD3 UR4, UPT, UPT, UR4, 0x80, URZ ;  /* 0x0000008004047890 */ /* 0x000fc8000fffe0ff */
[----:B------:R-:W-:-:S09]  /*94e0*/  UPRMT UR4, UR37, 0x654, UR4 ;  /* 0x0000065425047896 */ /* 0x000fd20008000004 */
[----:B------:R-:W-:Y:S01]  /*94f0*/  SYNCS.ARRIVE.TRANS64.RED.A1T0 RZ, [UR4], RZ ;  /* 0x000000ffffff79a7 */ /* 0x000fe20008100404 */
[----:B------:R-:W-:Y:S05]  /*9500*/  EXIT ;  /* 0x000000000000794d */ /* 0x000fea0003800000 */
.L_x_19:
[----:B----4-:R4:W1:Y:S02]  /*9510*/  SYNCS.PHASECHK.TRANS64.TRYWAIT P0, [R4+URZ+0x100], R5 ;  /* 0x00010005040075a7 */ /* 0x01086400080011ff */
[----:B-1----:R-:W-:Y:S05]  /*9520*/  @!P0 NANOSLEEP.SYNCS 0x989680 ;  /* 0x009896800000895d */ /* 0x002fea0003900000 */
[----:B------:R-:W1:Y:S02]  /*9530*/  @!P0 SYNCS.PHASECHK.TRANS64 P0, [R4+URZ+0x100], R5 ;  /* 0x00010005040085a7 */ /* 0x000e6400080010ff */
[----:B-1----:R-:W-:Y:S05]  /*9540*/  @!P0 BRA `(.L_x_19) ;  /* 0xfffffffc00f08947 */ /* 0x002fea000383ffff */
[----:B------:R-:W-:Y:S05]  /*9550*/  BRA `(.L_x_123) ;  /* 0xffffff8000207947 */ /* 0x000fea000383ffff */
.L_x_22:
[----:B------:R-:W-:-:S07]  /*9560*/  MOV R4, UR33 ;  /* 0x0000002100047c02 */ /* 0x000fce0008000f00 */
.L_x_124:
[----:B-1----:R1:W2:Y:S02]  /*9570*/  SYNCS.PHASECHK.TRANS64.TRYWAIT P0, [R4+URZ+0x30], R7 ;  /* 0x00003007040075a7 */ /* 0x0022a400080011ff */
[----:B--2---:R-:W-:Y:S05]  /*9580*/  @!P0 NANOSLEEP.SYNCS 0x989680 ;  /* 0x009896800000895d */ /* 0x004fea0003900000 */
[----:B------:R-:W2:Y:S02]  /*9590*/  @!P0 SYNCS.PHASECHK.TRANS64 P0, [R4+URZ+0x30], R7 ;  /* 0x00003007040085a7 */ /* 0x000ea400080010ff */
[----:B--2---:R-:W-:Y:S05]  /*95a0*/  @!P0 BRA `(.L_x_124) ;  /* 0xfffffffc00f08947 */ /* 0x004fea000383ffff */
[----:B------:R-:W-:Y:S05]  /*95b0*/  BRA `(.L_x_21) ;  /* 0xffffff8000807947 */ /* 0x000fea000383ffff */
.L_x_24:
[----:B-1----:R1:W2:Y:S02]  /*95c0*/  SYNCS.PHASECHK.TRANS64.TRYWAIT P0, [R8+URZ+0xb0], R5 ;  /* 0x0000b005080075a7 */ /* 0x0022a400080011ff */
[----:B--2---:R-:W-:Y:S05]  /*95d0*/  @!P0 NANOSLEEP.SYNCS 0x989680 ;  /* 0x009896800000895d */ /* 0x004fea0003900000 */
[----:B------:R-:W2:Y:S02]  /*95e0*/  @!P0 SYNCS.PHASECHK.TRANS64 P0, [R8+URZ+0xb0], R5 ;  /* 0x0000b005080085a7 */ /* 0x000ea400080010ff */
[----:B--2---:R-:W-:Y:S05]  /*95f0*/  @!P0 BRA `(.L_x_24) ;  /* 0xfffffffc00f08947 */ /* 0x004fea000383ffff */
[----:B------:R-:W-:Y:S05]  /*9600*/  BRA `(.L_x_125) ;  /* 0xffffff8400007947 */ /* 0x000fea000383ffff */
.L_x_28:
[----:B------:R-:W-:-:S07]  /*9610*/  MOV R0, UR4 ;  /* 0x0000000400007c02 */ /* 0x000fce0008000f00 */
.L_x_126:
[----:B-1----:R1:W2:Y:S02]  /*9620*/  SYNCS.PHASECHK.TRANS64.TRYWAIT P0, [R0+URZ], R3 ;  /* 0x00000003000075a7 */ /* 0x0022a400080011ff */
[----:B--2---:R-:W-:Y:S05]  /*9630*/  @!P0 NANOSLEEP.SYNCS 0x989680 ;  /* 0x009896800000895d */ /* 0x004fea0003900000 */
[----:B------:R-:W2:Y:S02]  /*9640*/  @!P0 SYNCS.PHASECHK.TRANS64 P0, [R0+URZ], R3 ;  /* 0x00000003000085a7 */ /* 0x000ea400080010ff */
[----:B--2---:R-:W-:Y:S05]  /*9650*/  @!P0 BRA `(.L_x_126) ;  /* 0xfffffffc00f08947 */ /* 0x004fea000383ffff */
[----:B------:R-:W-:Y:S05]  /*9660*/  BRA `(.L_x_127) ;  /* 0xffffff8800747947 */ /* 0x000fea000383ffff */
.L_x_29:
[----:B------:R-:W-:-:S07]  /*9670*/  MOV R0, UR4 ;  /* 0x0000000400007c02 */ /* 0x000fce0008000f00 */
.L_x_128:
[----:B-1----:R1:W2:Y:S02]  /*9680*/  SYNCS.PHASECHK.TRANS64.TRYWAIT P0, [R0+URZ], R3 ;  /* 0x00000003000075a7 */ /* 0x0022a400080011ff */
[----:B--2---:R-:W-:Y:S05]  /*9690*/  @!P0 NANOSLEEP.SYNCS 0x989680 ;  /* 0x009896800000895d */ /* 0x004fea0003900000 */
[----:B------:R-:W2:Y:S02]  /*96a0*/  @!P0 SYNCS.PHASECHK.TRANS64 P0, [R0+URZ], R3 ;  /* 0x00000003000085a7 */ /* 0x000ea400080010ff */
[----:B--2---:R-:W-:Y:S05]  /*96b0*/  @!P0 BRA `(.L_x_128) ;  /* 0xfffffffc00f08947 */ /* 0x004fea000383ffff */
[----:B------:R-:W-:Y:S05]  /*96c0*/  BRA `(.L_x_129) ;  /* 0xffffff8800807947 */ /* 0x000fea000383ffff */
.L_x_30:
[----:B------:R-:W-:-:S07]  /*96d0*/  MOV R0, UR4 ;  /* 0x0000000400007c02 */ /* 0x000fce0008000f00 */
.L_x_130:
[----:B-1----:R1:W2:Y:S02]  /*96e0*/  SYNCS.PHASECHK.TRANS64.TRYWAIT P0, [R0+URZ], R3 ;  /* 0x00000003000075a7 */ /* 0x0022a400080011ff */
[----:B--2---:R-:W-:Y:S05]  /*96f0*/  @!P0 NANOSLEEP.SYNCS 0x989680 ;  /* 0x009896800000895d */ /* 0x004fea0003900000 */
[----:B------:R-:W2:Y:S02]  /*9700*/  @!P0 SYNCS.PHASECHK.TRANS64 P0, [R0+URZ], R3 ;  /* 0x00000003000085a7 */ /* 0x000ea400080010ff */
[----:B--2---:R-:W-:Y:S05]  /*9710*/  @!P0 BRA `(.L_x_130) ;  /* 0xfffffffc00f08947 */ /* 0x004fea000383ffff */
[----:B------:R-:W-:Y:S05]  /*9720*/  BRA `(.L_x_131) ;  /* 0xffffff88008c7947 */ /* 0x000fea000383ffff */
.L_x_31:
[----:B------:R-:W-:-:S07]  /*9730*/  MOV R0, UR4 ;  /* 0x0000000400007c02 */ /* 0x000fce0008000f00 */
.L_x_132:
[----:B-1----:R1:W2:Y:S02]  /*9740*/  SYNCS.PHASECHK.TRANS64.TRYWAIT P0, [R0+URZ], R3 ;  /* 0x00000003000075a7 */ /* 0x0022a400080011ff */
[----:B--2---:R-:W-:Y:S05]  /*9750*/  @!P0 NANOSLEEP.SYNCS 0x989680 ;  /* 0x009896800000895d */ /* 0x004fea0003900000 */
[----:B------:R-:W2:Y:S02]  /*9760*/  @!P0 SYNCS.PHASECHK.TRANS64 P0, [R0+URZ], R3 ;  /* 0x00000003000085a7 */ /* 0x000ea400080010ff */
[----:B--2---:R-:W-:Y:S05]  /*9770*/  @!P0 BRA `(.L_x_132) ;  /* 0xfffffffc00f08947 */ /* 0x004fea000383ffff */
[----:B------:R-:W-:Y:S05]  /*9780*/  BRA `(.L_x_133) ;  /* 0xffffff8800987947 */ /* 0x000fea000383ffff */
.L_x_32:
[----:B------:R-:W-:-:S07]  /*9790*/  MOV R0, UR4 ;  /* 0x0000000400007c02 */ /* 0x000fce0008000f00 */
.L_x_134:
[----:B-1----:R1:W2:Y:S02]  /*97a0*/  SYNCS.PHASECHK.TRANS64.TRYWAIT P0, [R0+URZ], R3 ;  /* 0x00000003000075a7 */ /* 0x0022a400080011ff */
[----:B--2---:R-:W-:Y:S05]  /*97b0*/  @!P0 NANOSLEEP.SYNCS 0x989680 ;  /* 0x009896800000895d */ /* 0x004fea0003900000 */
[----:B------:R-:W2:Y:S02]  /*97c0*/  @!P0 SYNCS.PHASECHK.TRANS64 P0, [R0+URZ], R3 ;  /* 0x00000003000085a7 */ /* 0x000ea400080010ff */
[----:B--2---:R-:W-:Y:S05]  /*97d0*/  @!P0 BRA `(.L_x_134) ;  /* 0xfffffffc00f08947 */ /* 0x004fea000383ffff */
[----:B------:R-:W-:Y:S05]  /*97e0*/  BRA `(.L_x_135) ;  /* 0xffffff8800a47947 */ /* 0x000fea000383ffff */
.L_x_35:
[----:B-1----:R1:W2:Y:S02]  /*97f0*/  SYNCS.PHASECHK.TRANS64.TRYWAIT P0, [R2+URZ+0xf0], R5 ;  /* 0x0000f005020075a7 */ /* 0x0022a400080011ff */
[----:B--2---:R-:W-:Y:S05]  /*9800*/  @!P0 NANOSLEEP.SYNCS 0x989680 ;  /* 0x009896800000895d */ /* 0x004fea0003900000 */
[----:B------:R-:W2:Y:S02]  /*9810*/  @!P0 SYNCS.PHASECHK.TRANS64 P0, [R2+URZ+0xf0], R5 ;  /* 0x0000f005020085a7 */ /* 0x000ea400080010ff */
[----:B--2---:R-:W-:Y:S05]  /*9820*/  @!P0 BRA `(.L_x_35) ;  /* 0xfffffffc00f08947 */ /* 0x004fea000383ffff */
[----:B------:R-:W-:Y:S05]  /*9830*/  BRA `(.L_x_136) ;  /* 0xffffff8c00007947 */ /* 0x000fea000383ffff */
.L_x_36:
[----:B------:R-:W-:-:S07]  /*9840*/  MOV R2, UR5 ;  /* 0x0000000500027c02 */ /* 0x000fce0008000f00 */
.L_x_137:
[----:B-1----:R1:W2:Y:S02]  /*9850*/  SYNCS.PHASECHK.TRANS64.TRYWAIT P0, [R2+URZ+0xc0], R5 ;  /* 0x0000c005020075a7 */ /* 0x0022a400080011ff */
[----:B--2---:R-:W-:Y:S05]  /*9860*/  @!P0 NANOSLEEP.SYNCS 0x989680 ;  /* 0x009896800000895d */ /* 0x004fea0003900000 */
[----:B------:R-:W2:Y:S02]  /*9870*/  @!P0 SYNCS.PHASECHK.TRANS64 P0, [R2+URZ+0xc0], R5 ;  /* 0x0000c005020085a7 */ /* 0x000ea400080010ff */
[----:B--2---:R-:W-:Y:S05]  /*9880*/  @!P0 BRA `(.L_x_137) ;  /* 0xfffffffc00f08947 */ /* 0x004fea000383ffff */
[----:B------:R-:W-:Y:S05]  /*9890*/  BRA `(.L_x_138) ;  /* 0xffffff8c00107947 */ /* 0x000fea000383ffff */
.L_x_37:
[----:B-1----:R1:W2:Y:S02]  /*98a0*/  SYNCS.PHASECHK.TRANS64.TRYWAIT P1, [R2+URZ+0xb0], R5 ;  /* 0x0000b005020075a7 */ /* 0x0022a400080211ff */
[----:B--2---:R-:W-:Y:S05]  /*98b0*/  @!P1 NANOSLEEP.SYNCS 0x989680 ;  /* 0x009896800000995d */ /* 0x004fea0003900000 */
[----:B------:R-:W2:Y:S02]  /*98c0*/  @!P1 SYNCS.PHASECHK.TRANS64 P1, [R2+URZ+0xb0], R5 ;  /* 0x0000b005020095a7 */ /* 0x000ea400080210ff */
[----:B--2---:R-:W-:Y:S05]  /*98d0*/  @!P1 BRA `(.L_x_37) ;  /* 0xfffffffc00f09947 */ /* 0x004fea000383ffff */
[----:B------:R-:W-:Y:S05]  /*98e0*/  BRA `(.L_x_139) ;  /* 0xffffff8c00407947 */ /* 0x000fea000383ffff */
.L_x_40:
[----:B------:R-:W-:-:S07]  /*98f0*/  MOV R0, UR5 ;  /* 0x0000000500007c02 */ /* 0x000fce0008000f00 */
.L_x_140:
[----:B-1----:R1:W2:Y:S02]  /*9900*/  SYNCS.PHASECHK.TRANS64.TRYWAIT P0, [R0+URZ+0xc0], R3 ;  /* 0x0000c003000075a7 */ /* 0x0022a400080011ff */
[----:B--2---:R-:W-:Y:S05]  /*9910*/  @!P0 NANOSLEEP.SYNCS 0x989680 ;  /* 0x009896800000895d */ /* 0x004fea0003900000 */
[----:B------:R-:W2:Y:S02]  /*9920*/  @!P0 SYNCS.PHASECHK.TRANS64 P0, [R0+URZ+0xc0], R3 ;  /* 0x0000c003000085a7 */ /* 0x000ea400080010ff */
[----:B--2---:R-:W-:Y:S05]  /*9930*/  @!P0 BRA `(.L_x_140) ;  /* 0xfffffffc00f08947 */ /* 0x004fea000383ffff */
[----:B------:R-:W-:Y:S05]  /*9940*/  BRA `(.L_x_39) ;  /* 0xffffff8c00947947 */ /* 0x000fea000383ffff */
.L_x_47:
[----:B-1----:R1:W2:Y:S02]  /*9950*/  SYNCS.PHASECHK.TRANS64.TRYWAIT P1, [R0+URZ+0xb0], R5 ;  /* 0x0000b005000075a7 */ /* 0x0022a400080211ff */
[----:B--2---:R-:W-:Y:S05]  /*9960*/  @!P1 NANOSLEEP.SYNCS 0x989680 ;  /* 0x009896800000995d */ /* 0x004fea0003900000 */
[----:B------:R-:W2:Y:S02]  /*9970*/  @!P1 SYNCS.PHASECHK.TRANS64 P1, [R0+URZ+0xb0], R5 ;  /* 0x0000b005000095a7 */ /* 0x000ea400080210ff */
[----:B--2---:R-:W-:Y:S05]  /*9980*/  @!P1 BRA `(.L_x_47) ;  /* 0xfffffffc00f09947 */ /* 0x004fea000383ffff */
[----:B------:R-:W-:Y:S05]  /*9990*/  BRA `(.L_x_141) ;  /* 0xffffff9000f07947 */ /* 0x000fea000383ffff */
.L_x_48:
[----:B------:R-:W-:-:S07]  /*99a0*/  MOV R3, UR6 ;  /* 0x0000000600037c02 */ /* 0x000fce0008000f00 */
.L_x_142:
[----:B-1----:R1:W2:Y:S02]  /*99b0*/  SYNCS.PHASECHK.TRANS64.TRYWAIT P0, [R3+URZ+0xe0], R0 ;  /* 0x0000e000030075a7 */ /* 0x0022a400080011ff */
[----:B--2---:R-:W-:Y:S05]  /*99c0*/  @!P0 NANOSLEEP.SYNCS 0x989680 ;  /* 0x009896800000895d */ /* 0x004fea0003900000 */
[----:B------:R-:W2:Y:S02]  /*99d0*/  @!P0 SYNCS.PHASECHK.TRANS64 P0, [R3+URZ+0xe0], R0 ;  /* 0x0000e000030085a7 */ /* 0x000ea400080010ff */
[----:B--2---:R-:W-:Y:S05]  /*99e0*/  @!P0 BRA `(.L_x_142) ;  /* 0xfffffffc00f08947 */ /* 0x004fea000383ffff */
[----:B------:R-:W-:Y:S05]  /*99f0*/  BRA `(.L_x_143) ;  /* 0xffffff9400287947 */ /* 0x000fea000383ffff */
.L_x_51:
[----:B------:R-:W-:Y:S07]  /*9a00*/  MOV R0, UR5 ;  /* 0x0000000500007c02 */ /* 0x000fee0008000f00 */
.L_x_144:
[----:B-1----:R1:W2:Y:S02]  /*9a10*/  SYNCS.PHASECHK.TRANS64.TRYWAIT P0, [R0+URZ], R3 ;  /* 0x00000003000075a7 */ /* 0x0022a400080011ff */
[----:B--2---:R-:W-:Y:S05]  /*9a20*/  @!P0 NANOSLEEP.SYNCS 0x989680 ;  /* 0x009896800000895d */ /* 0x004fea0003900000 */
[----:B------:R-:W2:Y:S02]  /*9a30*/  @!P0 SYNCS.PHASECHK.TRANS64 P0, [R0+URZ], R3 ;  /* 0x00000003000085a7 */ /* 0x000ea400080010ff */
[----:B--2---:R-:W-:Y:S05]  /*9a40*/  @!P0 BRA `(.L_x_144) ;  /* 0xfffffffc00f08947 */ /* 0x004fea000383ffff */
[----:B------:R-:W-:Y:S05]  /*9a50*/  BRA `(.L_x_50) ;  /* 0xffffff9400447947 */ /* 0x000fea000383ffff */
.L_x_54:
[----:B------:R-:W-:-:S07]  /*9a60*/  MOV R0, UR6 ;  /* 0x0000000600007c02 */ /* 0x000fce0008000f00 */
.L_x_145:
[----:B-1----:R1:W2:Y:S02]  /*9a70*/  SYNCS.PHASECHK.TRANS64.TRYWAIT P0, [R0+URZ], R3 ;  /* 0x00000003000075a7 */ /* 0x0022a400080011ff */
[----:B--2---:R-:W-:Y:S05]  /*9a80*/  @!P0 NANOSLEEP.SYNCS 0x989680 ;  /* 0x009896800000895d */ /* 0x004fea0003900000 */
[----:B------:R-:W2:Y:S02]  /*9a90*/  @!P0 SYNCS.PHASECHK.TRANS64 P0, [R0+URZ], R3 ;  /* 0x00000003000085a7 */ /* 0x000ea400080010ff */
[----:B--2---:R-:W-:Y:S05]  /*9aa0*/  @!P0 BRA `(.L_x_145) ;  /* 0xfffffffc00f08947 */ /* 0x004fea000383ffff */
[----:B------:R-:W-:Y:S05]  /*9ab0*/  BRA `(.L_x_146) ;  /* 0xffffff9800087947 */ /* 0x000fea000383ffff */
.L_x_55:
[----:B------:R-:W-:-:S07]  /*9ac0*/  MOV R0, UR7 ;  /* 0x0000000700007c02 */ /* 0x000fce0008000f00 */
.L_x_147:
[----:B-1----:R1:W2:Y:S02]  /*9ad0*/  SYNCS.PHASECHK.TRANS64.TRYWAIT P0, [R0+URZ], R3 ;  /* 0x00000003000075a7 */ /* 0x0022a400080011ff */
[----:B--2---:R-:W-:Y:S05]  /*9ae0*/  @!P0 NANOSLEEP.SYNCS 0x989680 ;  /* 0x009896800000895d */ /* 0x004fea0003900000 */
[----:B------:R-:W2:Y:S02]  /*9af0*/  @!P0 SYNCS.PHASECHK.TRANS64 P0, [R0+URZ], R3 ;  /* 0x00000003000085a7 */ /* 0x000ea400080010ff */
[----:B--2---:R-:W-:Y:S05]  /*9b00*/  @!P0 BRA `(.L_x_147) ;  /* 0xfffffffc00f08947 */ /* 0x004fea000383ffff */
[----:B------:R-:W-:Y:S05]  /*9b10*/  BRA `(.L_x_148) ;  /* 0xffffff9800147947 */ /* 0x000fea000383ffff */
.L_x_60:
[----:B--2---:R2:W4:Y:S02]  /*9b20*/  SYNCS.PHASECHK.TRANS64.TRYWAIT P0, [R0+URZ+0xb0], R3 ;  /* 0x0000b003000075a7 */ /* 0x00452400080011ff */
[----:B----4-:R-:W-:Y:S05]  /*9b30*/  @!P0 NANOSLEEP.SYNCS 0x989680 ;  /* 0x009896800000895d */ /* 0x010fea0003900000 */
[----:B------:R-:W4:Y:S02]  /*9b40*/  @!P0 SYNCS.PHASECHK.TRANS64 P0, [R0+URZ+0xb0], R3 ;  /* 0x0000b003000085a7 */ /* 0x000f2400080010ff */
[----:B----4-:R-:W-:Y:S05]  /*9b50*/  @!P0 BRA `(.L_x_60) ;  /* 0xfffffffc00f08947 */ /* 0x010fea000383ffff */
[----:B------:R-:W-:Y:S05]  /*9b60*/  BRA `(.L_x_149) ;  /* 0xffffff9c00107947 */ /* 0x000fea000383ffff */
.L_x_63:
[----:B------:R-:W-:Y:S07]  /*9b70*/  MOV R0, UR4 ;  /* 0x0000000400007c02 */ /* 0x000fee0008000f00 */
.L_x_150:
[----:B--2---:R2:W3:Y:S02]  /*9b80*/  SYNCS.PHASECHK.TRANS64.TRYWAIT P0, [R0+URZ+0xa8], R3 ;  /* 0x0000a803000075a7 */ /* 0x0044e400080011ff */
[----:B---3--:R-:W-:Y:S05]  /*9b90*/  @!P0 NANOSLEEP.SYNCS 0x989680 ;  /* 0x009896800000895d */ /* 0x008fea0003900000 */
[----:B------:R-:W3:Y:S02]  /*9ba0*/  @!P0 SYNCS.PHASECHK.TRANS64 P0, [R0+URZ+0xa8], R3 ;  /* 0x0000a803000085a7 */ /* 0x000ee400080010ff */
[----:B---3--:R-:W-:Y:S05]  /*9bb0*/  @!P0 BRA `(.L_x_150) ;  /* 0xfffffffc00f08947 */ /* 0x008fea000383ffff */
[----:B------:R-:W-:Y:S05]  /*9bc0*/  BRA `(.L_x_62) ;  /* 0xffffff9c00f07947 */ /* 0x000fea000383ffff */
.L_x_66:
[----:B------:R-:W-:Y:S07]  /*9bd0*/  MOV R0, UR4 ;  /* 0x0000000400007c02 */ /* 0x000fee0008000f00 */
.L_x_151:
[----:B-1----:R1:W2:Y:S02]  /*9be0*/  SYNCS.PHASECHK.TRANS64.TRYWAIT P0, [R0+URZ+0x80], R11 ;  /* 0x0000800b000075a7 */ /* 0x0022a400080011ff */
[----:B--2---:R-:W-:Y:S05]  /*9bf0*/  @!P0 NANOSLEEP.SYNCS 0x989680 ;  /* 0x009896800000895d */ /* 0x004fea0003900000 */
[----:B------:R-:W2:Y:S02]  /*9c00*/  @!P0 SYNCS.PHASECHK.TRANS64 P0, [R0+URZ+0x80], R11 ;  /* 0x0000800b000085a7 */ /* 0x000ea400080010ff */
[----:B--2---:R-:W-:Y:S05]  /*9c10*/  @!P0 BRA `(.L_x_151) ;  /* 0xfffffffc00f08947 */ /* 0x004fea000383ffff */
[----:B------:R-:W-:Y:S05]  /*9c20*/  BRA `(.L_x_152) ;  /* 0xffffffa000687947 */ /* 0x000fea000383ffff */
.L_x_67:
[----:B------:R-:W-:Y:S07]  /*9c30*/  MOV R0, UR4 ;  /* 0x0000000400007c02 */ /* 0x000fee0008000f00 */
.L_x_153:
[----:B-1----:R1:W2:Y:S02]  /*9c40*/  SYNCS.PHASECHK.TRANS64.TRYWAIT P0, [R0+URZ+0x88], R11 ;  /* 0x0000880b000075a7 */ /* 0x0022a400080011ff */
[----:B--2---:R-:W-:Y:S05]  /*9c50*/  @!P0 NANOSLEEP.SYNCS 0x989680 ;  /* 0x009896800000895d */ /* 0x004fea0003900000 */
[----:B------:R-:W2:Y:S02]  /*9c60*/  @!P0 SYNCS.PHASECHK.TRANS64 P0, [R0+URZ+0x88], R11 ;  /* 0x0000880b000085a7 */ /* 0x000ea400080010ff */
[----:B--2---:R-:W-:Y:S05]  /*9c70*/  @!P0 BRA `(.L_x_153) ;  /* 0xfffffffc00f08947 */ /* 0x004fea000383ffff */
[----:B------:R-:W-:Y:S05]  /*9c80*/  BRA `(.L_x_154) ;  /* 0xffffffa000f87947 */ /* 0x000fea000383ffff */
.L_x_68:
[----:B------:R-:W-:Y:S07]  /*9c90*/  MOV R0, UR4 ;  /* 0x0000000400007c02 */ /* 0x000fee0008000f00 */
.L_x_155:
[----:B-1----:R1:W2:Y:S02]  /*9ca0*/  SYNCS.PHASECHK.TRANS64.TRYWAIT P0, [R0+URZ+0x90], R11 ;  /* 0x0000900b000075a7 */ /* 0x0022a400080011ff */
[----:B--2---:R-:W-:Y:S05]  /*9cb0*/  @!P0 NANOSLEEP.SYNCS 0x989680 ;  /* 0x009896800000895d */ /* 0x004fea0003900000 */
[----:B------:R-:W2:Y:S02]  /*9cc0*/  @!P0 SYNCS.PHASECHK.TRANS64 P0, [R0+URZ+0x90], R11 ;  /* 0x0000900b000085a7 */ /* 0x000ea400080010ff */
[----:B--2---:R-:W-:Y:S05]  /*9cd0*/  @!P0 BRA `(.L_x_155) ;  /* 0xfffffffc00f08947 */ /* 0x004fea000383ffff */
[----:B------:R-:W-:Y:S05]  /*9ce0*/  BRA `(.L_x_156) ;  /* 0xffffffa400907947 */ /* 0x000fea000383ffff */
.L_x_69:
[----:B------:R-:W-:Y:S07]  /*9cf0*/  MOV R0, UR4 ;  /* 0x0000000400007c02 */ /* 0x000fee0008000f00 */
.L_x_157:
[----:B-1----:R1:W2:Y:S02]  /*9d00*/  SYNCS.PHASECHK.TRANS64.TRYWAIT P0, [R0+URZ+0x98], R11 ;  /* 0x0000980b000075a7 */ /* 0x0022a400080011ff */
[----:B--2---:R-:W-:Y:S05]  /*9d10*/  @!P0 NANOSLEEP.SYNCS 0x989680 ;  /* 0x009896800000895d */ /* 0x004fea0003900000 */
[----:B------:R-:W2:Y:S02]  /*9d20*/  @!P0 SYNCS.PHASECHK.TRANS64 P0, [R0+URZ+0x98], R11 ;  /* 0x0000980b000085a7 */ /* 0x000ea400080010ff */
[----:B--2---:R-:W-:Y:S05]  /*9d30*/  @!P0 BRA `(.L_x_157) ;  /* 0xfffffffc00f08947 */ /* 0x004fea000383ffff */
[----:B------:R-:W-:Y:S05]  /*9d40*/  BRA `(.L_x_158) ;  /* 0xffffffa800687947 */ /* 0x000fea000383ffff */
.L_x_71:
[----:B------:R-:W-:-:S07]  /*9d50*/  MOV R0, UR4 ;  /* 0x0000000400007c02 */ /* 0x000fce0008000f00 */
.L_x_159:
[----:B-1----:R1:W2:Y:S02]  /*9d60*/  SYNCS.PHASECHK.TRANS64.TRYWAIT P0, [R0+URZ+0x80], R3 ;  /* 0x00008003000075a7 */ /* 0x0022a400080011ff */
[----:B--2---:R-:W-:Y:S05]  /*9d70*/  @!P0 NANOSLEEP.SYNCS 0x989680 ;  /* 0x009896800000895d */ /* 0x004fea0003900000 */
[----:B------:R-:W2:Y:S02]  /*9d80*/  @!P0 SYNCS.PHASECHK.TRANS64 P0, [R0+URZ+0x80], R3 ;  /* 0x00008003000085a7 */ /* 0x000ea400080010ff */
[----:B--2---:R-:W-:Y:S05]  /*9d90*/  @!P0 BRA `(.L_x_159) ;  /* 0xfffffffc00f08947 */ /* 0x004fea000383ffff */
[----:B------:R-:W-:Y:S05]  /*9da0*/  BRA `(.L_x_160) ;  /* 0xffffffac002c7947 */ /* 0x000fea000383ffff */
.L_x_72:
[----:B-1----:R-:W-:-:S07]  /*9db0*/  MOV R0, UR4 ;  /* 0x0000000400007c02 */ /* 0x002fce0008000f00 */
.L_x_161:
[----:B-1----:R1:W2:Y:S02]  /*9dc0*/  SYNCS.PHASECHK.TRANS64.TRYWAIT P0, [R0+URZ+0x88], R3 ;  /* 0x00008803000075a7 */ /* 0x0022a400080011ff */
[----:B--2---:R-:W-:Y:S05]  /*9dd0*/  @!P0 NANOSLEEP.SYNCS 0x989680 ;  /* 0x009896800000895d */ /* 0x004fea0003900000 */
[----:B------:R-:W2:Y:S02]  /*9de0*/  @!P0 SYNCS.PHASECHK.TRANS64 P0, [R0+URZ+0x88], R3 ;  /* 0x00008803000085a7 */ /* 0x000ea400080010ff */
[----:B--2---:R-:W-:Y:S05]  /*9df0*/  @!P0 BRA `(.L_x_161) ;  /* 0xfffffffc00f08947 */ /* 0x004fea000383ffff */
[----:B------:R-:W-:Y:S05]  /*9e00*/  BRA `(.L_x_162) ;  /* 0xffffffac001c7947 */ /* 0x000fea000383ffff */
.L_x_73:
[----:B-1----:R-:W-:-:S07]  /*9e10*/  MOV R0, UR4 ;  /* 0x0000000400007c02 */ /* 0x002fce0008000f00 */
.L_x_163:
[----:B-1----:R1:W2:Y:S02]  /*9e20*/  SYNCS.PHASECHK.TRANS64.TRYWAIT P0, [R0+URZ+0x90], R3 ;  /* 0x00009003000075a7 */ /* 0x0022a400080011ff */
[----:B--2---:R-:W-:Y:S05]  /*9e30*/  @!P0 NANOSLEEP.SYNCS 0x989680 ;  /* 0x009896800000895d */ /* 0x004fea0003900000 */
[----:B------:R-:W2:Y:S02]  /*9e40*/  @!P0 SYNCS.PHASECHK.TRANS64 P0, [R0+URZ+0x90], R3 ;  /* 0x00009003000085a7 */ /* 0x000ea400080010ff */
[----:B--2---:R-:W-:Y:S05]  /*9e50*/  @!P0 BRA `(.L_x_163) ;  /* 0xfffffffc00f08947 */ /* 0x004fea000383ffff */
[----:B------:R-:W-:Y:S05]  /*9e60*/  BRA `(.L_x_164) ;  /* 0xffffffac000c7947 */ /* 0x000fea000383ffff */
.L_x_75:
[----:B--2---:R2:W4:Y:S02]  /*9e70*/  SYNCS.PHASECHK.TRANS64.TRYWAIT P0, [R0+URZ+0xb0], R3 ;  /* 0x0000b003000075a7 */ /* 0x00452400080011ff */
[----:B----4-:R-:W-:Y:S05]  /*9e80*/  @!P0 NANOSLEEP.SYNCS 0x989680 ;  /* 0x009896800000895d */ /* 0x010fea0003900000 */
[----:B------:R-:W4:Y:S02]  /*9e90*/  @!P0 SYNCS.PHASECHK.TRANS64 P0, [R0+URZ+0xb0], R3 ;  /* 0x0000b003000085a7 */ /* 0x000f2400080010ff */
[----:B----4-:R-:W-:Y:S05]  /*9ea0*/  @!P0 BRA `(.L_x_75) ;  /* 0xfffffffc00f08947 */ /* 0x010fea000383ffff */
[----:B------:R-:W-:Y:S05]  /*9eb0*/  BRA `(.L_x_165) ;  /* 0xffffffac00d47947 */ /* 0x000fea000383ffff */
.L_x_86:
[----:B-1----:R-:W-:Y:S04]  /*9ec0*/  MOV R0, UR48 ;  /* 0x0000003000007c02 */ /* 0x002fe80008000f00 */
[----:B------:R1:W3:Y:S03]  /*9ed0*/  SYNCS.PHASECHK.TRANS64.TRYWAIT P1, [R0+URZ+0x60], R5 ;  /* 0x00006005000075a7 */ /* 0x0002e600080211ff */
[----:B---3--:R-:W-:Y:S05]  /*9ee0*/  @!P1 NANOSLEEP.SYNCS 0x989680 ;  /* 0x009896800000995d */ /* 0x008fea0003900000 */
[----:B------:R-:W3:Y:S02]  /*9ef0*/  @!P1 SYNCS.PHASECHK.TRANS64 P1, [R0+URZ+0x60], R5 ;  /* 0x00006005000095a7 */ /* 0x000ee400080210ff */
[----:B---3--:R-:W-:Y:S05]  /*9f00*/  @!P1 BRA `(.L_x_86) ;  /* 0xfffffffc00ec9947 */ /* 0x008fea000383ffff */
[----:B------:R-:W-:Y:S05]  /*9f10*/  BRA `(.L_x_85) ;  /* 0xffffffbc00247947 */ /* 0x000fea000383ffff */
.L_x_88:
[----:B-1----:R1:W4:Y:S02]  /*9f20*/  SYNCS.PHASECHK.TRANS64.TRYWAIT P0, [R110+URZ+0xd0], R3 ;  /* 0x0000d0036e0075a7 */ /* 0x00232400080011ff */
[----:B----4-:R-:W-:Y:S05]  /*9f30*/  @!P0 NANOSLEEP.SYNCS 0x989680 ;  /* 0x009896800000895d */ /* 0x010fea0003900000 */
[----:B------:R-:W4:Y:S02]  /*9f40*/  @!P0 SYNCS.PHASECHK.TRANS64 P0, [R110+URZ+0xd0], R3 ;  /* 0x0000d0036e0085a7 */ /* 0x000f2400080010ff */
[----:B----4-:R-:W-:Y:S05]  /*9f50*/  @!P0 BRA `(.L_x_88) ;  /* 0xfffffffc00f08947 */ /* 0x010fea000383ffff */
[----:B------:R-:W-:Y:S05]  /*9f60*/  BRA `(.L_x_87) ;  /* 0xffffffbc00bc7947 */ /* 0x000fea000383ffff */
.L_x_97:
[----:B-1----:R1:W2:Y:S02]  /*9f70*/  SYNCS.PHASECHK.TRANS64.TRYWAIT P0, [R3+URZ+0x60], R0 ;  /* 0x00006000030075a7 */ /* 0x0022a400080011ff */
[----:B--2---:R-:W-:Y:S05]  /*9f80*/  @!P0 NANOSLEEP.SYNCS 0x989680 ;  /* 0x009896800000895d */ /* 0x004fea0003900000 */
[----:B------:R-:W2:Y:S02]  /*9f90*/  @!P0 SYNCS.PHASECHK.TRANS64 P0, [R3+URZ+0x60], R0 ;  /* 0x00006000030085a7 */ /* 0x000ea400080010ff */
[----:B--2---:R-:W-:Y:S05]  /*9fa0*/  @!P0 BRA `(.L_x_97) ;  /* 0xfffffffc00f08947 */ /* 0x004fea000383ffff */
[----:B------:R-:W-:Y:S05]  /*9fb0*/  BRA `(.L_x_96) ;  /* 0xffffffc800787947 */ /* 0x000fea000383ffff */
.L_x_105:
[----:B-1----:R1:W2:Y:S02]  /*9fc0*/  SYNCS.PHASECHK.TRANS64.TRYWAIT P0, [R3+URZ+0x60], R6 ;  /* 0x00006006030075a7 */ /* 0x0022a400080011ff */
[----:B--2---:R-:W-:Y:S05]  /*9fd0*/  @!P0 NANOSLEEP.SYNCS 0x989680 ;  /* 0x009896800000895d */ /* 0x004fea0003900000 */
[----:B------:R-:W2:Y:S02]  /*9fe0*/  @!P0 SYNCS.PHASECHK.TRANS64 P0, [R3+URZ+0x60], R6 ;  /* 0x00006006030085a7 */ /* 0x000ea400080010ff */
[----:B--2---:R-:W-:Y:S05]  /*9ff0*/  @!P0 BRA `(.L_x_105) ;  /* 0xfffffffc00f08947 */ /* 0x004fea000383ffff */
[----:B------:R-:W-:Y:S05]  /*a000*/  BRA `(.L_x_104) ;  /* 0xffffffd400d87947 */ /* 0x000fea000383ffff */
.L_x_113:
[----:B-1----:R1:W2:Y:S02]  /*a010*/  SYNCS.PHASECHK.TRANS64.TRYWAIT P0, [R114+URZ+0x60], R3 ;  /* 0x00006003720075a7 */ /* 0x0022a400080011ff */
[----:B--2---:R-:W-:Y:S05]  /*a020*/  @!P0 NANOSLEEP.SYNCS 0x989680 ;  /* 0x009896800000895d */ /* 0x004fea0003900000 */
[----:B------:R-:W2:Y:S02]  /*a030*/  @!P0 SYNCS.PHASECHK.TRANS64 P0, [R114+URZ+0x60], R3 ;  /* 0x00006003720085a7 */ /* 0x000ea400080010ff */
[----:B--2---:R-:W-:Y:S05]  /*a040*/  @!P0 BRA `(.L_x_113) ;  /* 0xfffffffc00f08947 */ /* 0x004fea000383ffff */
[----:B------:R-:W-:Y:S05]  /*a050*/  BRA `(.L_x_112) ;  /* 0xffffffe400387947 */ /* 0x000fea000383ffff */
        .weak           $__internal_0_$__cuda_sm10x_tcgen05_guardrail_trap_col_being_dealloced_not_returned_by_alloc
        .type           $__internal_0_$__cuda_sm10x_tcgen05_guardrail_trap_col_being_dealloced_not_returned_by_alloc,@function
        .size           $__internal_0_$__cuda_sm10x_tcgen05_guardrail_trap_col_being_dealloced_not_returned_by_alloc,($__internal_1_$__cuda_sm10x_tcgen05_guardrail_trap_phase_invalid_during_alloc - $__internal_0_$__cuda_sm10x_tcgen05_guardrail_trap_col_being_dealloced_not_returned_by_alloc)
$__internal_0_$__cuda_sm10x_tcgen05_guardrail_trap_col_being_dealloced_not_returned_by_alloc:
[----:B------:R-:W-:Y:S05]  /*a060*/  BPT.TRAP 0x1 ;  /* 0x000000040000795c */ /* 0x000fea0000300000 */
[----:B------:R-:W-:-:S04]  /*a070*/  HFMA2 R3, -RZ, RZ, 0, 0 ;  /* 0x00000000ff037431 */ /* 0x000fc800000001ff */
[----:B------:R-:W-:Y:S05]  /*a080*/  RET.REL.NODEC R2 `(_ZN7cutlass13device_kernelINS_4gemm6kernel13GemmUniversalIN4cute5tupleIJiiiiEEENS1_10collective13CollectiveMmaINS1_41MainloopSm100TmaUmmaWarpSpecializedSparseILi6ELi2ELi2ENS5_IJNS4_1CILi1EEESB_SB_EEEEENS5_IJNSA_ILi128EEESE_SE_EEEaNS5_IJNS4_6LayoutINS5_IJiNS5_IJNSA_ILi2EEEiEEEiEEENS5_IJlNS5_IJSB_SH_EEElEEEEENSG_INS5_IJNS5_IJSE_iEEESN_iEEENS5_IJNS5_IJSE_NSA_ILi16384EEEEEENS5_IJSB_lEEElEEEEEEEEaNS5_IJlSB_lEEENS4_8TiledMMAINS4_8MMA_AtomIJNS4_22SM100_MMA_S8_SS_SPARSEIaaiLi128ELi128ELNS4_4UMMA5MajorE0ELS10_0ELNSZ_8SaturateE0EEEEEENSG_ISC_NS5_IJNSA_ILi0EEES14_S14_EEEEENS5_IJNS4_10UnderscoreES17_S17_EEEEENS4_13SM90_TMA_LOADENS4_14ComposedLayoutINS4_7SwizzleILi2ELi4ELi3EEENS4_25smem_sparse_ptr_flag_bitsILi2ELi8EEENSG_INS5_IJNS5_IJSB_NSA_ILi8EEEEEENS5_IJSH_NSA_ILi64EEEEEEEEENS5_IJNS5_IJS14_SE_EEESK_EEEEEEEvNS4_8identityES1A_NS1B_INS1C_ILi3ELi4ELi3EEENS4_18smem_ptr_flag_bitsILi8EEENSG_INS5_IJS1G_SE_EEENS5_IJSE_SB_EEEEEEEvS1P_EENS_8epilogue10collective18CollectiveEpilogueINS1Y_23Sm100TmaWarpSpecializedILi4ELi2ELi32ELb1ELb0EEEJSF_NS5_IJNSG_ISE_SB_EENSG_INSA_ILi32EEESB_EEEEEiNS5_IJSB_llEEEiS27_NS1Y_6fusion15FusionCallbacksIS22_NS28_17LinearCombinationIiiiiLNS_15FloatRoundStyleE2EEESF_S26_JEEENS4_5SM1004TMEM4LOAD26SM100_TMEM_LOAD_32dp32b32xES1A_NS1B_INS1C_ILi2ELi5ELi2EEENS1R_ILi32EEENSG_INS5_IJS24_NSA_ILi4EEEEEENS5_IJSB_S24_EEEEEEENS4_39AutoVectorizingCopyWithAssumedAlignmentILi128EEENS4_14SM90_TMA_STOREES2O_S2Q_S2Q_EEEvvEEEEvNT_6ParamsE) ;  /* 0xffffff5c02dc7950 */ /* 0x000fea0003c3ffff */
        .weak           $__internal_1_$__cuda_sm10x_tcgen05_guardrail_trap_phase_invalid_during_alloc
        .type           $__internal_1_$__cuda_sm10x_tcgen05_guardrail_trap_phase_invalid_during_alloc,@function
        .size           $__internal_1_$__cuda_sm10x_tcgen05_guardrail_trap_phase_invalid_during_alloc,($__internal_2_$__cuda_sm10x_tcgen05_guardrail_trap_unallocated_columns_being_dealloced - $__internal_1_$__cuda_sm10x_tcgen05_guardrail_trap_phase_invalid_during_alloc)
$__internal_1_$__cuda_sm10x_tcgen05_guardrail_trap_phase_invalid_during_alloc:
[----:B------:R-:W-:Y:S05]  /*a090*/  BPT.TRAP 0x1 ;  /* 0x000000040000795c */ /* 0x000fea0000300000 */
[----:B------:R-:W-:-:S04]  /*a0a0*/  MOV R3, 0x0 ;  /* 0x0000000000037802 */ /* 0x000fc80000000f00 */
[----:B------:R-:W-:Y:S05]  /*a0b0*/  RET.REL.NODEC R2 `(_ZN7cutlass13device_kernelINS_4gemm6kernel13GemmUniversalIN4cute5tupleIJiiiiEEENS1_10collective13CollectiveMmaINS1_41MainloopSm100TmaUmmaWarpSpecializedSparseILi6ELi2ELi2ENS5_IJNS4_1CILi1EEESB_SB_EEEEENS5_IJNSA_ILi128EEESE_SE_EEEaNS5_IJNS4_6LayoutINS5_IJiNS5_IJNSA_ILi2EEEiEEEiEEENS5_IJlNS5_IJSB_SH_EEElEEEEENSG_INS5_IJNS5_IJSE_iEEESN_iEEENS5_IJNS5_IJSE_NSA_ILi16384EEEEEENS5_IJSB_lEEElEEEEEEEEaNS5_IJlSB_lEEENS4_8TiledMMAINS4_8MMA_AtomIJNS4_22SM100_MMA_S8_SS_SPARSEIaaiLi128ELi128ELNS4_4UMMA5MajorE0ELS10_0ELNSZ_8SaturateE0EEEEEENSG_ISC_NS5_IJNSA_ILi0EEES14_S14_EEEEENS5_IJNS4_10UnderscoreES17_S17_EEEEENS4_13SM90_TMA_LOADENS4_14ComposedLayoutINS4_7SwizzleILi2ELi4ELi3EEENS4_25smem_sparse_ptr_flag_bitsILi2ELi8EEENSG_INS5_IJNS5_IJSB_NSA_ILi8EEEEEENS5_IJSH_NSA_ILi64EEEEEEEEENS5_IJNS5_IJS14_SE_EEESK_EEEEEEEvNS4_8identityES1A_NS1B_INS1C_ILi3ELi4ELi3EEENS4_18smem_ptr_flag_bitsILi8EEENSG_INS5_IJS1G_SE_EEENS5_IJSE_SB_EEEEEEEvS1P_EENS_8epilogue10collective18CollectiveEpilogueINS1Y_23Sm100TmaWarpSpecializedILi4ELi2ELi32ELb1ELb0EEEJSF_NS5_IJNSG_ISE_SB_EENSG_INSA_ILi32EEESB_EEEEEiNS5_IJSB_llEEEiS27_NS1Y_6fusion15FusionCallbacksIS22_NS28_17LinearCombinationIiiiiLNS_15FloatRoundStyleE2EEESF_S26_JEEENS4_5SM1004TMEM4LOAD26SM100_TMEM_LOAD_32dp32b32xES1A_NS1B_INS1C_ILi2ELi5ELi2EEENS1R_ILi32EEENSG_INS5_IJS24_NSA_ILi4EEEEEENS5_IJSB_S24_EEEEEEENS4_39AutoVectorizingCopyWithAssumedAlignmentILi128EEENS4_14SM90_TMA_STOREES2O_S2Q_S2Q_EEEvvEEEEvNT_6ParamsE) ;  /* 0xffffff5c02d07950 */ /* 0x000fea0003c3ffff */
        .weak           $__internal_2_$__cuda_sm10x_tcgen05_guardrail_trap_unallocated_columns_being_dealloced
        .type           $__internal_2_$__cuda_sm10x_tcgen05_guardrail_trap_unallocated_columns_being_dealloced,@function
        .size           $__internal_2_$__cuda_sm10x_tcgen05_guardrail_trap_unallocated_columns_being_dealloced,(.L_x_167 - $__internal_2_$__cuda_sm10x_tcgen05_guardrail_trap_unallocated_columns_being_dealloced)
$__internal_2_$__cuda_sm10x_tcgen05_guardrail_trap_unallocated_columns_being_dealloced:
[----:B------:R-:W-:Y:S05]  /*a0c0*/  BPT.TRAP 0x1 ;  /* 0x000000040000795c */ /* 0x000fea0000300000 */
[----:B------:R-:W-:-:S04]  /*a0d0*/  HFMA2 R3, -RZ, RZ, 0, 0 ;  /* 0x00000000ff037431 */ /* 0x000fc800000001ff */
[----:B------:R-:W-:Y:S05]  /*a0e0*/  RET.REL.NODEC R2 `(_ZN7cutlass13device_kernelINS_4gemm6kernel13GemmUniversalIN4cute5tupleIJiiiiEEENS1_10collective13CollectiveMmaINS1_41MainloopSm100TmaUmmaWarpSpecializedSparseILi6ELi2ELi2ENS5_IJNS4_1CILi1EEESB_SB_EEEEENS5_IJNSA_ILi128EEESE_SE_EEEaNS5_IJNS4_6LayoutINS5_IJiNS5_IJNSA_ILi2EEEiEEEiEEENS5_IJlNS5_IJSB_SH_EEElEEEEENSG_INS5_IJNS5_IJSE_iEEESN_iEEENS5_IJNS5_IJSE_NSA_ILi16384EEEEEENS5_IJSB_lEEElEEEEEEEEaNS5_IJlSB_lEEENS4_8TiledMMAINS4_8MMA_AtomIJNS4_22SM100_MMA_S8_SS_SPARSEIaaiLi128ELi128ELNS4_4UMMA5MajorE0ELS10_0ELNSZ_8SaturateE0EEEEEENSG_ISC_NS5_IJNSA_ILi0EEES14_S14_EEEEENS5_IJNS4_10UnderscoreES17_S17_EEEEENS4_13SM90_TMA_LOADENS4_14ComposedLayoutINS4_7SwizzleILi2ELi4ELi3EEENS4_25smem_sparse_ptr_flag_bitsILi2ELi8EEENSG_INS5_IJNS5_IJSB_NSA_ILi8EEEEEENS5_IJSH_NSA_ILi64EEEEEEEEENS5_IJNS5_IJS14_SE_EEESK_EEEEEEEvNS4_8identityES1A_NS1B_INS1C_ILi3ELi4ELi3EEENS4_18smem_ptr_flag_bitsILi8EEENSG_INS5_IJS1G_SE_EEENS5_IJSE_SB_EEEEEEEvS1P_EENS_8epilogue10collective18CollectiveEpilogueINS1Y_23Sm100TmaWarpSpecializedILi4ELi2ELi32ELb1ELb0EEEJSF_NS5_IJNSG_ISE_SB_EENSG_INSA_ILi32EEESB_EEEEEiNS5_IJSB_llEEEiS27_NS1Y_6fusion15FusionCallbacksIS22_NS28_17LinearCombinationIiiiiLNS_15FloatRoundStyleE2EEESF_S26_JEEENS4_5SM1004TMEM4LOAD26SM100_TMEM_LOAD_32dp32b32xES1A_NS1B_INS1C_ILi2ELi5ELi2EEENS1R_ILi32EEENSG_INS5_IJS24_NSA_ILi4EEEEEENS5_IJSB_S24_EEEEEEENS4_39AutoVectorizingCopyWithAssumedAlignmentILi128EEENS4_14SM90_TMA_STOREES2O_S2Q_S2Q_EEEvvEEEEvNT_6ParamsE) ;  /* 0xffffff5c02c47950 */ /* 0x000fea0003c3ffff */
.L_x_166:
[----:B------:R-:W-:-:S00]  /*a0f0*/  BRA `(.L_x_166) ;  /* 0xfffffffc00fc7947 */ /* 0x000fc0000383ffff */
[----:B------:R-:W-:-:S00]  /*a100*/  NOP ;  /* 0x0000000000007918 */ /* 0x000fc00000000000 */
[----:B------:R-:W-:-:S00]  /*a110*/  NOP ;  /* 0x0000000000007918 */ /* 0x000fc00000000000 */
[----:B------:R-:W-:-:S00]  /*a120*/  NOP ;  /* 0x0000000000007918 */ /* 0x000fc00000000000 */
[----:B------:R-:W-:-:S00]  /*a130*/  NOP ;  /* 0x0000000000007918 */ /* 0x000fc00000000000 */
[----:B------:R-:W-:-:S00]  /*a140*/  NOP ;  /* 0x0000000000007918 */ /* 0x000fc00000000000 */
[----:B------:R-:W-:-:S00]  /*a150*/  NOP ;  /* 0x0000000000007918 */ /* 0x000fc00000000000 */
[----:B------:R-:W-:-:S00]  /*a160*/  NOP ;  /* 0x0000000000007918 */ /* 0x000fc00000000000 */
[----:B------:R-:W-:-:S00]  /*a170*/  NOP ;  /* 0x0000000000007918 */ /* 0x000fc00000000000 */
.L_x_167:


//--------------------- .nv.global.init           --------------------------
	.section	.nv.global.init,"aw",@progbits
.nv.global.init:
	.type		$str$27,@object
	.size		$str$27,($str$28 - $str$27)
$str$27:
        /*0000*/ 	.byte	0x28, 0x61, 0x64, 0x64, 0x72, 0x65, 0x73, 0x73, 0x20, 0x26, 0x20, 0x6d, 0x61, 0x73, 0x6b, 0x29
        /*0010*/ 	.byte	0x20, 0x3d, 0x3d, 0x20, 0x30, 0x00
	.type		$str$28,@object
	.size		$str$28,($str$26 - $str$28)
$str$28:
        /*0016*/ 	.byte	0x2f, 0x74, 0x6d, 0x70, 0x2f, 0x63, 0x75, 0x74, 0x6c, 0x61, 0x73, 0x73, 0x5f, 0x73, 0x77, 0x65
        /*0026*/ 	.byte	0x65, 0x70, 0x5f, 0x73, 0x72, 0x63, 0x2f, 0x69, 0x6e, 0x63, 0x6c, 0x75, 0x64, 0x65, 0x2f, 0x63
        /*0036*/ 	.byte	0x75, 0x74, 0x65, 0x2f, 0x70, 0x6f, 0x69, 0x6e, 0x74, 0x65, 0x72, 0x5f, 0x66, 0x6c, 0x61, 0x67
        /*0046*/ 	.byte	0x67, 0x65, 0x64, 0x2e, 0x68, 0x70, 0x70, 0x00
	.type		$str$26,@object
	.size		$str$26,($str$25 - $str$26)
$str$26:
        /*004e*/ 	.byte	0x2f, 0x74, 0x6d, 0x70, 0x2f, 0x63, 0x75, 0x74, 0x6c, 0x61, 0x73, 0x73, 0x5f, 0x73, 0x77, 0x65
        /*005e*/ 	.byte	0x65, 0x70, 0x5f, 0x73, 0x72, 0x63, 0x2f, 0x69, 0x6e, 0x63, 0x6c, 0x75, 0x64, 0x65, 0x2f, 0x63
        /*006e*/ 	.byte	0x75, 0x74, 0x65, 0x2f, 0x61, 0x74, 0x6f, 0x6d, 0x2f, 0x63, 0x6f, 0x70, 0x79, 0x5f, 0x74, 0x72
        /*007e*/ 	.byte	0x61, 0x69, 0x74, 0x73, 0x5f, 0x73, 0x6d, 0x31, 0x30, 0x30, 0x2e, 0x68, 0x70, 0x70, 0x00
	.type		$str$25,@object
	.size		$str$25,(__unnamed_1 - $str$25)
$str$25:
        /*008d*/ 	.byte	0x28, 0x28, 0x75, 0x69, 0x6e, 0x74, 0x33, 0x32, 0x5f, 0x74, 0x28, 0x74, 0x68, 0x72, 0x65, 0x61
        /*009d*/ 	.byte	0x64, 0x49, 0x64, 0x78, 0x2e, 0x78, 0x29, 0x20, 0x2f, 0x20, 0x33, 0x32, 0x29, 0x20, 0x25, 0x20
        /*00ad*/ 	.byte	0x34, 0x29, 0x20, 0x3d, 0x3d, 0x20, 0x28, 0x28, 0x28, 0x74, 0x6d, 0x65, 0x6d, 0x5f, 0x61, 0x64
        /*00bd*/ 	.byte	0x64, 0x72, 0x20, 0x3e, 0x3e, 0x20, 0x31, 0x36, 0x29, 0x20, 0x2f, 0x20, 0x33, 0x32, 0x29, 0x20
        /*00cd*/ 	.byte	0x25, 0x20, 0x34, 0x29, 0x00
	.type		__unnamed_1,@object
	.size		__unnamed_1,(__unnamed_2 - __unnamed_1)
__unnamed_1:
        /*00d2*/ 	.byte	0x61, 0x75, 0x74, 0x6f, 0x20, 0x63, 0x75, 0x74, 0x65, 0x3a, 0x3a, 0x61, 0x73, 0x5f, 0x70, 0x6f
        /* <DEDUP_REMOVED lines=24> */
        /*0262*/ 	.byte	0x3e, 0x5d, 0x00
	.type		__unnamed_2,@object
	.size		__unnamed_2,(.L_2 - __unnamed_2)
__unnamed_2:
        /* <DEDUP_REMOVED lines=42> */
        /*0505*/ 	.byte	0x3e, 0x3e, 0x3e, 0x3e, 0x5d, 0x00
.L_2:


//--------------------- .nv.shared._ZN7cutlass13device_kernelINS_4gemm6kernel13GemmUniversalIN4cute5tupleIJiiiiEEENS1_10collective13CollectiveMmaINS1_41MainloopSm100TmaUmmaWarpSpecializedSparseILi6ELi2ELi2ENS5_IJNS4_1CILi1EEESB_SB_EEEEENS5_IJNSA_ILi128EEESE_SE_EEEaNS5_IJNS4_6LayoutINS5_IJiNS5_IJNSA_ILi2EEEiEEEiEEENS5_IJlNS5_IJSB_SH_EEElEEEEENSG_INS5_IJNS5_IJSE_iEEESN_iEEENS5_IJNS5_IJSE_NSA_ILi16384EEEEEENS5_IJSB_lEEElEEEEEEEEaNS5_IJlSB_lEEENS4_8TiledMMAINS4_8MMA_AtomIJNS4_22SM100_MMA_S8_SS_SPARSEIaaiLi128ELi128ELNS4_4UMMA5MajorE0ELS10_0ELNSZ_8SaturateE0EEEEEENSG_ISC_NS5_IJNSA_ILi0EEES14_S14_EEEEENS5_IJNS4_10UnderscoreES17_S17_EEEEENS4_13SM90_TMA_LOADENS4_14ComposedLayoutINS4_7SwizzleILi2ELi4ELi3EEENS4_25smem_sparse_ptr_flag_bitsILi2ELi8EEENSG_INS5_IJNS5_IJSB_NSA_ILi8EEEEEENS5_IJSH_NSA_ILi64EEEEEEEEENS5_IJNS5_IJS14_SE_EEESK_EEEEEEEvNS4_8identityES1A_NS1B_INS1C_ILi3ELi4ELi3EEENS4_18smem_ptr_flag_bitsILi8EEENSG_INS5_IJS1G_SE_EEENS5_IJSE_SB_EEEEEEEvS1P_EENS_8epilogue10collective18CollectiveEpilogueINS1Y_23Sm100TmaWarpSpecializedILi4ELi2ELi32ELb1ELb0EEEJSF_NS5_IJNSG_ISE_SB_EENSG_INSA_ILi32EEESB_EEEEEiNS5_IJSB_llEEEiS27_NS1Y_6fusion15FusionCallbacksIS22_NS28_17LinearCombinationIiiiiLNS_15FloatRoundStyleE2EEESF_S26_JEEENS4_5SM1004TMEM4LOAD26SM100_TMEM_LOAD_32dp32b32xES1A_NS1B_INS1C_ILi2ELi5ELi2EEENS1R_ILi32EEENSG_INS5_IJS24_NSA_ILi4EEEEEENS5_IJSB_S24_EEEEEEENS4_39AutoVectorizingCopyWithAssumedAlignmentILi128EEENS4_14SM90_TMA_STOREES2O_S2Q_S2Q_EEEvvEEEEvNT_6ParamsE --------------------------
	.section	.nv.shared._ZN7cutlass13device_kernelINS_4gemm6kernel13GemmUniversalIN4cute5tupleIJiiiiEEENS1_10collective13CollectiveMmaINS1_41MainloopSm100TmaUmmaWarpSpecializedSparseILi6ELi2ELi2ENS5_IJNS4_1CILi1EEESB_SB_EEEEENS5_IJNSA_ILi128EEESE_SE_EEEaNS5_IJNS4_6LayoutINS5_IJiNS5_IJNSA_ILi2EEEiEEEiEEENS5_IJlNS5_IJSB_SH_EEElEEEEENSG_INS5_IJNS5_IJSE_iEEESN_iEEENS5_IJNS5_IJSE_NSA_ILi16384EEEEEENS5_IJSB_lEEElEEEEEEEEaNS5_IJlSB_lEEENS4_8TiledMMAINS4_8MMA_AtomIJNS4_22SM100_MMA_S8_SS_SPARSEIaaiLi128ELi128ELNS4_4UMMA5MajorE0ELS10_0ELNSZ_8SaturateE0EEEEEENSG_ISC_NS5_IJNSA_ILi0EEES14_S14_EEEEENS5_IJNS4_10UnderscoreES17_S17_EEEEENS4_13SM90_TMA_LOADENS4_14ComposedLayoutINS4_7SwizzleILi2ELi4ELi3EEENS4_25smem_sparse_ptr_flag_bitsILi2ELi8EEENSG_INS5_IJNS5_IJSB_NSA_ILi8EEEEEENS5_IJSH_NSA_ILi64EEEEEEEEENS5_IJNS5_IJS14_SE_EEESK_EEEEEEEvNS4_8identityES1A_NS1B_INS1C_ILi3ELi4ELi3EEENS4_18smem_ptr_flag_bitsILi8EEENSG_INS5_IJS1G_SE_EEENS5_IJSE_SB_EEEEEEEvS1P_EENS_8epilogue10collective18CollectiveEpilogueINS1Y_23Sm100TmaWarpSpecializedILi4ELi2ELi32ELb1ELb0EEEJSF_NS5_IJNSG_ISE_SB_EENSG_INSA_ILi32EEESB_EEEEEiNS5_IJSB_llEEEiS27_NS1Y_6fusion15FusionCallbacksIS22_NS28_17LinearCombinationIiiiiLNS_15FloatRoundStyleE2EEESF_S26_JEEENS4_5SM1004TMEM4LOAD26SM100_TMEM_LOAD_32dp32b32xES1A_NS1B_INS1C_ILi2ELi5ELi2EEENS1R_ILi32EEENSG_INS5_IJS24_NSA_ILi4EEEEEENS5_IJSB_S24_EEEEEEENS4_39AutoVectorizingCopyWithAssumedAlignmentILi128EEENS4_14SM90_TMA_STOREES2O_S2Q_S2Q_EEEvvEEEEvNT_6ParamsE,"aw",@nobits
	.sectionflags	@""
	.align	16
	.zero		1024


//--------------------- .nv.shared.reserved.0     --------------------------
	.section	.nv.shared.reserved.0,"aw",@nobits
	.weak		__nv_reservedSMEM_offset_0_alias
	.size		__nv_reservedSMEM_offset_0_alias, 0, 64
	.other		__nv_reservedSMEM_offset_0_alias,@"STO_CUDA_RESERVED_SHARED STV_DEFAULT"
__nv_reservedSMEM_offset_0_alias:
	.zero		0
.nv.shared.reserved.0:
	.zero		64
	.weak		__nv_reservedSMEM_tcgen05_partition
	.type		__nv_reservedSMEM_tcgen05_partition,@object
	.size		__nv_reservedSMEM_tcgen05_partition,(.L_0 - __nv_reservedSMEM_tcgen05_partition)
__nv_reservedSMEM_tcgen05_partition:
	.zero		32
.L_0:


//--------------------- .nv.global                --------------------------
	.section	.nv.global,"aw",@nobits
.nv.global:
	.type		_ZN39_INTERNAL_705340fb_4_k_cu_c0d64f2c_29374cute1_E,@object
	.size		_ZN39_INTERNAL_705340fb_4_k_cu_c0d64f2c_29374cute1_E,(_ZN39_INTERNAL_705340fb_4_k_cu_c0d64f2c_29374cuda3std3__45__cpo6cbeginE - _ZN39_INTERNAL_705340fb_4_k_cu_c0d64f2c_29374cute1_E)
_ZN39_INTERNAL_705340fb_4_k_cu_c0d64f2c_29374cute1_E:
	.zero		1
	.type		_ZN39_INTERNAL_705340fb_4_k_cu_c0d64f2c_29374cuda3std3__45__cpo6cbeginE,@object
	.size		_ZN39_INTERNAL_705340fb_4_k_cu_c0d64f2c_29374cuda3std3__45__cpo6cbeginE,(_ZN39_INTERNAL_705340fb_4_k_cu_c0d64f2c_29374cuda3std3__48in_placeE - _ZN39_INTERNAL_705340fb_4_k_cu_c0d64f2c_29374cuda3std3__45__cpo6cbeginE)
_ZN39_INTERNAL_705340fb_4_k_cu_c0d64f2c_29374cuda3std3__45__cpo6cbeginE:
	.zero		1
	.type		_ZN39_INTERNAL_705340fb_4_k_cu_c0d64f2c_29374cuda3std3__48in_placeE,@object
	.size		_ZN39_INTERNAL_705340fb_4_k_cu_c0d64f2c_29374cuda3std3__48in_placeE,(_ZN39_INTERNAL_705340fb_4_k_cu_c0d64f2c_29374cuda3std6ranges3__45__cpo9iter_moveE - _ZN39_INTERNAL_705340fb_4_k_cu_c0d64f2c_29374cuda3std3__48in_placeE)
_ZN39_INTERNAL_705340fb_4_k_cu_c0d64f2c_29374cuda3std3__48in_placeE:
	.zero		1
	.type		_ZN39_INTERNAL_705340fb_4_k_cu_c0d64f2c_29374cuda3std6ranges3__45__cpo9iter_moveE,@object
	.size		_ZN39_INTERNAL_705340fb_4_k_cu_c0d64f2c_29374cuda3std6ranges3__45__cpo9iter_moveE,(_ZN39_INTERNAL_705340fb_4_k_cu_c0d64f2c_29374cuda3std3__45__cpo5beginE - _ZN39_INTERNAL_705340fb_4_k_cu_c0d64f2c_29374cuda3std6ranges3__45__cpo9iter_moveE)
_ZN39_INTERNAL_705340fb_4_k_cu_c0d64f2c_29374cuda3std6ranges3__45__cpo9iter_moveE:
	.zero		1
	.type		_ZN39_INTERNAL_705340fb_4_k_cu_c0d64f2c_29374cuda3std3__45__cpo5beginE,@object
	.size		_ZN39_INTERNAL_705340fb_4_k_cu_c0d64f2c_29374cuda3std3__45__cpo5beginE,(_ZN39_INTERNAL_705340fb_4_k_cu_c0d64f2c_29374cuda3std3__441_GLOBAL__N__705340fb_4_k_cu_c0d64f2c_29376ignoreE - _ZN39_INTERNAL_705340fb_4_k_cu_c0d64f2c_29374cuda3std3__45__cpo5beginE)
_ZN39_INTERNAL_705340fb_4_k_cu_c0d64f2c_29374cuda3std3__45__cpo5beginE:
	.zero		1
	.type		_ZN39_INTERNAL_705340fb_4_k_cu_c0d64f2c_29374cuda3std3__441_GLOBAL__N__705340fb_4_k_cu_c0d64f2c_29376ignoreE,@object
	.size		_ZN39_INTERNAL_705340fb_4_k_cu_c0d64f2c_29374cuda3std3__441_GLOBAL__N__705340fb_4_k_cu_c0d64f2c_29376ignoreE,(_ZN39_INTERNAL_705340fb_4_k_cu_c0d64f2c_29374cute7productE - _ZN39_INTERNAL_705340fb_4_k_cu_c0d64f2c_29374cuda3std3__441_GLOBAL__N__705340fb_4_k_cu_c0d64f2c_29376ignoreE)
_ZN39_INTERNAL_705340fb_4_k_cu_c0d64f2c_29374cuda3std3__441_GLOBAL__N__705340fb_4_k_cu_c0d64f2c_29376ignoreE:
	.zero		1
	.type		_ZN39_INTERNAL_705340fb_4_k_cu_c0d64f2c_29374cute7productE,@object
	.size		_ZN39_INTERNAL_705340fb_4_k_cu_c0d64f2c_29374cute7productE,(_ZN39_INTERNAL_705340fb_4_k_cu_c0d64f2c_29374cuda3std3__45__cpo3endE - _ZN39_INTERNAL_705340fb_4_k_cu_c0d64f2c_29374cute7productE)
_ZN39_INTERNAL_705340fb_4_k_cu_c0d64f2c_29374cute7productE:
	.zero		1
	.type		_ZN39_INTERNAL_705340fb_4_k_cu_c0d64f2c_29374cuda3std3__45__cpo3endE,@object
	.size		_ZN39_INTERNAL_705340fb_4_k_cu_c0d64f2c_29374cuda3std3__45__cpo3endE,(_ZN39_INTERNAL_705340fb_4_k_cu_c0d64f2c_29374cuda3std3__419piecewise_constructE - _ZN39_INTERNAL_705340fb_4_k_cu_c0d64f2c_29374cuda3std3__45__cpo3endE)
_ZN39_INTERNAL_705340fb_4_k_cu_c0d64f2c_29374cuda3std3__45__cpo3endE:
	.zero		1
	.type		_ZN39_INTERNAL_705340fb_4_k_cu_c0d64f2c_29374cuda3std3__419piecewise_constructE,@object
	.size		_ZN39_INTERNAL_705340fb_4_k_cu_c0d64f2c_29374cuda3std3__419piecewise_constructE,(_ZN39_INTERNAL_705340fb_4_k_cu_c0d64f2c_29374cuda3std3__45__cpo4cendE - _ZN39_INTERNAL_705340fb_4_k_cu_c0d64f2c_29374cuda3std3__419piecewise_constructE)
_ZN39_INTERNAL_705340fb_4_k_cu_c0d64f2c_29374cuda3std3__419piecewise_constructE:
	.zero		1
	.type		_ZN39_INTERNAL_705340fb_4_k_cu_c0d64f2c_29374cuda3std3__45__cpo4cendE,@object
	.size		_ZN39_INTERNAL_705340fb_4_k_cu_c0d64f2c_29374cuda3std3__45__cpo4cendE,(_ZN39_INTERNAL_705340fb_4_k_cu_c0d64f2c_29374cuda3std6ranges3__45__cpo4swapE - _ZN39_INTERNAL_705340fb_4_k_cu_c0d64f2c_29374cuda3std3__45__cpo4cendE)
_ZN39_INTERNAL_705340fb_4_k_cu_c0d64f2c_29374cuda3std3__45__cpo4cendE:
	.zero		1
	.type		_ZN39_INTERNAL_705340fb_4_k_cu_c0d64f2c_29374cuda3std6ranges3__45__cpo4swapE,@object
	.size		_ZN39_INTERNAL_705340fb_4_k_cu_c0d64f2c_29374cuda3std6ranges3__45__cpo4swapE,(.L_10 - _ZN39_INTERNAL_705340fb_4_k_cu_c0d64f2c_29374cuda3std6ranges3__45__cpo4swapE)
_ZN39_INTERNAL_705340fb_4_k_cu_c0d64f2c_29374cuda3std6ranges3__45__cpo4swapE:
	.zero		1
.L_10:


//--------------------- .nv.constant0._ZN7cutlass13device_kernelINS_4gemm6kernel13GemmUniversalIN4cute5tupleIJiiiiEEENS1_10collective13CollectiveMmaINS1_41MainloopSm100TmaUmmaWarpSpecializedSparseILi6ELi2ELi2ENS5_IJNS4_1CILi1EEESB_SB_EEEEENS5_IJNSA_ILi128EEESE_SE_EEEaNS5_IJNS4_6LayoutINS5_IJiNS5_IJNSA_ILi2EEEiEEEiEEENS5_IJlNS5_IJSB_SH_EEElEEEEENSG_INS5_IJNS5_IJSE_iEEESN_iEEENS5_IJNS5_IJSE_NSA_ILi16384EEEEEENS5_IJSB_lEEElEEEEEEEEaNS5_IJlSB_lEEENS4_8TiledMMAINS4_8MMA_AtomIJNS4_22SM100_MMA_S8_SS_SPARSEIaaiLi128ELi128ELNS4_4UMMA5MajorE0ELS10_0ELNSZ_8SaturateE0EEEEEENSG_ISC_NS5_IJNSA_ILi0EEES14_S14_EEEEENS5_IJNS4_10UnderscoreES17_S17_EEEEENS4_13SM90_TMA_LOADENS4_14ComposedLayoutINS4_7SwizzleILi2ELi4ELi3EEENS4_25smem_sparse_ptr_flag_bitsILi2ELi8EEENSG_INS5_IJNS5_IJSB_NSA_ILi8EEEEEENS5_IJSH_NSA_ILi64EEEEEEEEENS5_IJNS5_IJS14_SE_EEESK_EEEEEEEvNS4_8identityES1A_NS1B_INS1C_ILi3ELi4ELi3EEENS4_18smem_ptr_flag_bitsILi8EEENSG_INS5_IJS1G_SE_EEENS5_IJSE_SB_EEEEEEEvS1P_EENS_8epilogue10collective18CollectiveEpilogueINS1Y_23Sm100TmaWarpSpecializedILi4ELi2ELi32ELb1ELb0EEEJSF_NS5_IJNSG_ISE_SB_EENSG_INSA_ILi32EEESB_EEEEEiNS5_IJSB_llEEEiS27_NS1Y_6fusion15FusionCallbacksIS22_NS28_17LinearCombinationIiiiiLNS_15FloatRoundStyleE2EEESF_S26_JEEENS4_5SM1004TMEM4LOAD26SM100_TMEM_LOAD_32dp32b32xES1A_NS1B_INS1C_ILi2ELi5ELi2EEENS1R_ILi32EEENSG_INS5_IJS24_NSA_ILi4EEEEEENS5_IJSB_S24_EEEEEEENS4_39AutoVectorizingCopyWithAssumedAlignmentILi128EEENS4_14SM90_TMA_STOREES2O_S2Q_S2Q_EEEvvEEEEvNT_6ParamsE --------------------------
	.section	.nv.constant0._ZN7cutlass13device_kernelINS_4gemm6kernel13GemmUniversalIN4cute5tupleIJiiiiEEENS1_10collective13CollectiveMmaINS1_41MainloopSm100TmaUmmaWarpSpecializedSparseILi6ELi2ELi2ENS5_IJNS4_1CILi1EEESB_SB_EEEEENS5_IJNSA_ILi128EEESE_SE_EEEaNS5_IJNS4_6LayoutINS5_IJiNS5_IJNSA_ILi2EEEiEEEiEEENS5_IJlNS5_IJSB_SH_EEElEEEEENSG_INS5_IJNS5_IJSE_iEEESN_iEEENS5_IJNS5_IJSE_NSA_ILi16384EEEEEENS5_IJSB_lEEElEEEEEEEEaNS5_IJlSB_lEEENS4_8TiledMMAINS4_8MMA_AtomIJNS4_22SM100_MMA_S8_SS_SPARSEIaaiLi128ELi128ELNS4_4UMMA5MajorE0ELS10_0ELNSZ_8SaturateE0EEEEEENSG_ISC_NS5_IJNSA_ILi0EEES14_S14_EEEEENS5_IJNS4_10UnderscoreES17_S17_EEEEENS4_13SM90_TMA_LOADENS4_14ComposedLayoutINS4_7SwizzleILi2ELi4ELi3EEENS4_25smem_sparse_ptr_flag_bitsILi2ELi8EEENSG_INS5_IJNS5_IJSB_NSA_ILi8EEEEEENS5_IJSH_NSA_ILi64EEEEEEEEENS5_IJNS5_IJS14_SE_EEESK_EEEEEEEvNS4_8identityES1A_NS1B_INS1C_ILi3ELi4ELi3EEENS4_18smem_ptr_flag_bitsILi8EEENSG_INS5_IJS1G_SE_EEENS5_IJSE_SB_EEEEEEEvS1P_EENS_8epilogue10collective18CollectiveEpilogueINS1Y_23Sm100TmaWarpSpecializedILi4ELi2ELi32ELb1ELb0EEEJSF_NS5_IJNSG_ISE_SB_EENSG_INSA_ILi32EEESB_EEEEEiNS5_IJSB_llEEEiS27_NS1Y_6fusion15FusionCallbacksIS22_NS28_17LinearCombinationIiiiiLNS_15FloatRoundStyleE2EEESF_S26_JEEENS4_5SM1004TMEM4LOAD26SM100_TMEM_LOAD_32dp32b32xES1A_NS1B_INS1C_ILi2ELi5ELi2EEENS1R_ILi32EEENSG_INS5_IJS24_NSA_ILi4EEEEEENS5_IJSB_S24_EEEEEEENS4_39AutoVectorizingCopyWithAssumedAlignmentILi128EEENS4_14SM90_TMA_STOREES2O_S2Q_S2Q_EEEvvEEEEvNT_6ParamsE,"a",@progbits
	.sectionflags	@""
	.align	4
.nv.constant0._ZN7cutlass13device_kernelINS_4gemm6kernel13GemmUniversalIN4cute5tupleIJiiiiEEENS1_10collective13CollectiveMmaINS1_41MainloopSm100TmaUmmaWarpSpecializedSparseILi6ELi2ELi2ENS5_IJNS4_1CILi1EEESB_SB_EEEEENS5_IJNSA_ILi128EEESE_SE_EEEaNS5_IJNS4_6LayoutINS5_IJiNS5_IJNSA_ILi2EEEiEEEiEEENS5_IJlNS5_IJSB_SH_EEElEEEEENSG_INS5_IJNS5_IJSE_iEEESN_iEEENS5_IJNS5_IJSE_NSA_ILi16384EEEEEENS5_IJSB_lEEElEEEEEEEEaNS5_IJlSB_lEEENS4_8TiledMMAINS4_8MMA_AtomIJNS4_22SM100_MMA_S8_SS_SPARSEIaaiLi128ELi128ELNS4_4UMMA5MajorE0ELS10_0ELNSZ_8SaturateE0EEEEEENSG_ISC_NS5_IJNSA_ILi0EEES14_S14_EEEEENS5_IJNS4_10UnderscoreES17_S17_EEEEENS4_13SM90_TMA_LOADENS4_14ComposedLayoutINS4_7SwizzleILi2ELi4ELi3EEENS4_25smem_sparse_ptr_flag_bitsILi2ELi8EEENSG_INS5_IJNS5_IJSB_NSA_ILi8EEEEEENS5_IJSH_NSA_ILi64EEEEEEEEENS5_IJNS5_IJS14_SE_EEESK_EEEEEEEvNS4_8identityES1A_NS1B_INS1C_ILi3ELi4ELi3EEENS4_18smem_ptr_flag_bitsILi8EEENSG_INS5_IJS1G_SE_EEENS5_IJSE_SB_EEEEEEEvS1P_EENS_8epilogue10collective18CollectiveEpilogueINS1Y_23Sm100TmaWarpSpecializedILi4ELi2ELi32ELb1ELb0EEEJSF_NS5_IJNSG_ISE_SB_EENSG_INSA_ILi32EEESB_EEEEEiNS5_IJSB_llEEEiS27_NS1Y_6fusion15FusionCallbacksIS22_NS28_17LinearCombinationIiiiiLNS_15FloatRoundStyleE2EEESF_S26_JEEENS4_5SM1004TMEM4LOAD26SM100_TMEM_LOAD_32dp32b32xES1A_NS1B_INS1C_ILi2ELi5ELi2EEENS1R_ILi32EEENSG_INS5_IJS24_NSA_ILi4EEEEEENS5_IJSB_S24_EEEEEEENS4_39AutoVectorizingCopyWithAssumedAlignmentILi128EEENS4_14SM90_TMA_STOREES2O_S2Q_S2Q_EEEvvEEEEvNT_6ParamsE:
	.zero		3456


//--------------------- SYMBOLS --------------------------

	.type		.nv.reservedSmem.offset0,@object
	.size		.nv.reservedSmem.offset0,0x4
	.type		.nv.reservedSmem.cap,@object
	.size		.nv.reservedSmem.cap,0x4
	.type		__assertfail,@function
